//
// Generated by NVIDIA NVVM Compiler
//
// Compiler Build ID: CL-36424714
// Cuda compilation tools, release 13.0, V13.0.88
// Based on NVVM 20.0.0
//

.version 9.0
.target sm_100
.address_size 64

	// .globl	forward

.visible .entry forward(
	.param .u64 .ptr .align 1 forward_param_0,
	.param .u64 .ptr .align 1 forward_param_1,
	.param .u64 .ptr .align 1 forward_param_2,
	.param .u64 .ptr .align 1 forward_param_3,
	.param .u32 forward_param_4,
	.param .u32 forward_param_5
)
{
	.reg .pred 	%p<11>;
	.reg .b32 	%r<38>;
	.reg .b32 	%f<114>;
	.reg .b64 	%rd<61>;

	ld.param.u64 	%rd11, [forward_param_0];
	ld.param.u64 	%rd12, [forward_param_1];
	ld.param.u64 	%rd9, [forward_param_2];
	ld.param.u64 	%rd10, [forward_param_3];
	ld.param.u32 	%r23, [forward_param_4];
	ld.param.u32 	%r24, [forward_param_5];
	cvta.to.global.u64 	%rd1, %rd12;
	cvta.to.global.u64 	%rd2, %rd11;
	mov.u32 	%r25, %ctaid.x;
	mov.u32 	%r26, %ntid.x;
	mov.u32 	%r27, %tid.x;
	mad.lo.s32 	%r1, %r25, %r26, %r27;
	setp.ge.s32 	%p1, %r1, %r24;
	@%p1 bra 	$L__BB0_15;
	setp.lt.s32 	%p2, %r23, 1;
	mov.f32 	%f113, 0f00000000;
	@%p2 bra 	$L__BB0_14;
	and.b32  	%r2, %r23, 15;
	setp.lt.u32 	%p3, %r23, 16;
	mov.f32 	%f113, 0f00000000;
	mov.b32 	%r34, 0;
	@%p3 bra 	$L__BB0_5;
	and.b32  	%r34, %r23, 2147483632;
	neg.s32 	%r32, %r34;
	shl.b32 	%r5, %r24, 4;
	add.s64 	%rd59, %rd2, 32;
	mov.f32 	%f113, 0f00000000;
	mul.wide.s32 	%rd15, %r24, 4;
	mov.u32 	%r31, %r1;
$L__BB0_4:
	.pragma "nounroll";
	ld.global.f32 	%f18, [%rd59+-32];
	mul.wide.s32 	%rd13, %r31, 4;
	add.s64 	%rd14, %rd1, %rd13;
	ld.global.f32 	%f19, [%rd14];
	fma.rn.f32 	%f20, %f18, %f19, %f113;
	ld.global.f32 	%f21, [%rd59+-28];
	add.s64 	%rd16, %rd14, %rd15;
	ld.global.f32 	%f22, [%rd16];
	fma.rn.f32 	%f23, %f21, %f22, %f20;
	ld.global.f32 	%f24, [%rd59+-24];
	add.s64 	%rd17, %rd16, %rd15;
	ld.global.f32 	%f25, [%rd17];
	fma.rn.f32 	%f26, %f24, %f25, %f23;
	ld.global.f32 	%f27, [%rd59+-20];
	add.s64 	%rd18, %rd17, %rd15;
	ld.global.f32 	%f28, [%rd18];
	fma.rn.f32 	%f29, %f27, %f28, %f26;
	ld.global.f32 	%f30, [%rd59+-16];
	add.s64 	%rd19, %rd18, %rd15;
	ld.global.f32 	%f31, [%rd19];
	fma.rn.f32 	%f32, %f30, %f31, %f29;
	ld.global.f32 	%f33, [%rd59+-12];
	add.s64 	%rd20, %rd19, %rd15;
	ld.global.f32 	%f34, [%rd20];
	fma.rn.f32 	%f35, %f33, %f34, %f32;
	ld.global.f32 	%f36, [%rd59+-8];
	add.s64 	%rd21, %rd20, %rd15;
	ld.global.f32 	%f37, [%rd21];
	fma.rn.f32 	%f38, %f36, %f37, %f35;
	ld.global.f32 	%f39, [%rd59+-4];
	add.s64 	%rd22, %rd21, %rd15;
	ld.global.f32 	%f40, [%rd22];
	fma.rn.f32 	%f41, %f39, %f40, %f38;
	ld.global.f32 	%f42, [%rd59];
	add.s64 	%rd23, %rd22, %rd15;
	ld.global.f32 	%f43, [%rd23];
	fma.rn.f32 	%f44, %f42, %f43, %f41;
	ld.global.f32 	%f45, [%rd59+4];
	add.s64 	%rd24, %rd23, %rd15;
	ld.global.f32 	%f46, [%rd24];
	fma.rn.f32 	%f47, %f45, %f46, %f44;
	ld.global.f32 	%f48, [%rd59+8];
	add.s64 	%rd25, %rd24, %rd15;
	ld.global.f32 	%f49, [%rd25];
	fma.rn.f32 	%f50, %f48, %f49, %f47;
	ld.global.f32 	%f51, [%rd59+12];
	add.s64 	%rd26, %rd25, %rd15;
	ld.global.f32 	%f52, [%rd26];
	fma.rn.f32 	%f53, %f51, %f52, %f50;
	ld.global.f32 	%f54, [%rd59+16];
	add.s64 	%rd27, %rd26, %rd15;
	ld.global.f32 	%f55, [%rd27];
	fma.rn.f32 	%f56, %f54, %f55, %f53;
	ld.global.f32 	%f57, [%rd59+20];
	add.s64 	%rd28, %rd27, %rd15;
	ld.global.f32 	%f58, [%rd28];
	fma.rn.f32 	%f59, %f57, %f58, %f56;
	ld.global.f32 	%f60, [%rd59+24];
	add.s64 	%rd29, %rd28, %rd15;
	ld.global.f32 	%f61, [%rd29];
	fma.rn.f32 	%f62, %f60, %f61, %f59;
	ld.global.f32 	%f63, [%rd59+28];
	add.s64 	%rd30, %rd29, %rd15;
	ld.global.f32 	%f64, [%rd30];
	fma.rn.f32 	%f113, %f63, %f64, %f62;
	add.s32 	%r32, %r32, 16;
	add.s32 	%r31, %r31, %r5;
	add.s64 	%rd59, %rd59, 64;
	setp.ne.s32 	%p4, %r32, 0;
	@%p4 bra 	$L__BB0_4;
$L__BB0_5:
	setp.eq.s32 	%p5, %r2, 0;
	@%p5 bra 	$L__BB0_14;
	and.b32  	%r11, %r23, 7;
	setp.lt.u32 	%p6, %r2, 8;
	@%p6 bra 	$L__BB0_8;
	mul.wide.u32 	%rd31, %r34, 4;
	add.s64 	%rd32, %rd2, %rd31;
	ld.global.f32 	%f66, [%rd32];
	mad.lo.s32 	%r29, %r34, %r24, %r1;
	mul.wide.s32 	%rd33, %r29, 4;
	add.s64 	%rd34, %rd1, %rd33;
	ld.global.f32 	%f67, [%rd34];
	fma.rn.f32 	%f68, %f66, %f67, %f113;
	ld.global.f32 	%f69, [%rd32+4];
	mul.wide.s32 	%rd35, %r24, 4;
	add.s64 	%rd36, %rd34, %rd35;
	ld.global.f32 	%f70, [%rd36];
	fma.rn.f32 	%f71, %f69, %f70, %f68;
	ld.global.f32 	%f72, [%rd32+8];
	add.s64 	%rd37, %rd36, %rd35;
	ld.global.f32 	%f73, [%rd37];
	fma.rn.f32 	%f74, %f72, %f73, %f71;
	ld.global.f32 	%f75, [%rd32+12];
	add.s64 	%rd38, %rd37, %rd35;
	ld.global.f32 	%f76, [%rd38];
	fma.rn.f32 	%f77, %f75, %f76, %f74;
	ld.global.f32 	%f78, [%rd32+16];
	add.s64 	%rd39, %rd38, %rd35;
	ld.global.f32 	%f79, [%rd39];
	fma.rn.f32 	%f80, %f78, %f79, %f77;
	ld.global.f32 	%f81, [%rd32+20];
	add.s64 	%rd40, %rd39, %rd35;
	ld.global.f32 	%f82, [%rd40];
	fma.rn.f32 	%f83, %f81, %f82, %f80;
	ld.global.f32 	%f84, [%rd32+24];
	add.s64 	%rd41, %rd40, %rd35;
	ld.global.f32 	%f85, [%rd41];
	fma.rn.f32 	%f86, %f84, %f85, %f83;
	ld.global.f32 	%f87, [%rd32+28];
	add.s64 	%rd42, %rd41, %rd35;
	ld.global.f32 	%f88, [%rd42];
	fma.rn.f32 	%f113, %f87, %f88, %f86;
	add.s32 	%r34, %r34, 8;
$L__BB0_8:
	setp.eq.s32 	%p7, %r11, 0;
	@%p7 bra 	$L__BB0_14;
	and.b32  	%r14, %r23, 3;
	setp.lt.u32 	%p8, %r11, 4;
	@%p8 bra 	$L__BB0_11;
	mul.wide.u32 	%rd43, %r34, 4;
	add.s64 	%rd44, %rd2, %rd43;
	ld.global.f32 	%f90, [%rd44];
	mad.lo.s32 	%r30, %r34, %r24, %r1;
	mul.wide.s32 	%rd45, %r30, 4;
	add.s64 	%rd46, %rd1, %rd45;
	ld.global.f32 	%f91, [%rd46];
	fma.rn.f32 	%f92, %f90, %f91, %f113;
	ld.global.f32 	%f93, [%rd44+4];
	mul.wide.s32 	%rd47, %r24, 4;
	add.s64 	%rd48, %rd46, %rd47;
	ld.global.f32 	%f94, [%rd48];
	fma.rn.f32 	%f95, %f93, %f94, %f92;
	ld.global.f32 	%f96, [%rd44+8];
	add.s64 	%rd49, %rd48, %rd47;
	ld.global.f32 	%f97, [%rd49];
	fma.rn.f32 	%f98, %f96, %f97, %f95;
	ld.global.f32 	%f99, [%rd44+12];
	add.s64 	%rd50, %rd49, %rd47;
	ld.global.f32 	%f100, [%rd50];
	fma.rn.f32 	%f113, %f99, %f100, %f98;
	add.s32 	%r34, %r34, 4;
$L__BB0_11:
	setp.eq.s32 	%p9, %r14, 0;
	@%p9 bra 	$L__BB0_14;
	mad.lo.s32 	%r37, %r34, %r24, %r1;
	mul.wide.u32 	%rd51, %r34, 4;
	add.s64 	%rd60, %rd2, %rd51;
	neg.s32 	%r36, %r14;
$L__BB0_13:
	.pragma "nounroll";
	ld.global.f32 	%f101, [%rd60];
	mul.wide.s32 	%rd52, %r37, 4;
	add.s64 	%rd53, %rd1, %rd52;
	ld.global.f32 	%f102, [%rd53];
	fma.rn.f32 	%f113, %f101, %f102, %f113;
	add.s32 	%r37, %r37, %r24;
	add.s64 	%rd60, %rd60, 4;
	add.s32 	%r36, %r36, 1;
	setp.ne.s32 	%p10, %r36, 0;
	@%p10 bra 	$L__BB0_13;
$L__BB0_14:
	cvta.to.global.u64 	%rd54, %rd9;
	mul.wide.s32 	%rd55, %r1, 4;
	add.s64 	%rd56, %rd54, %rd55;
	ld.global.f32 	%f103, [%rd56];
	add.f32 	%f104, %f113, %f103;
	cvta.to.global.u64 	%rd57, %rd10;
	add.s64 	%rd58, %rd57, %rd55;
	st.global.f32 	[%rd58], %f104;
$L__BB0_15:
	ret;

}
	// .globl	backward
.visible .entry backward(
	.param .u64 .ptr .align 1 backward_param_0,
	.param .u64 .ptr .align 1 backward_param_1,
	.param .u64 .ptr .align 1 backward_param_2,
	.param .u64 .ptr .align 1 backward_param_3,
	.param .u64 .ptr .align 1 backward_param_4,
	.param .u64 .ptr .align 1 backward_param_5,
	.param .u64 .ptr .align 1 backward_param_6,
	.param .u32 backward_param_7,
	.param .u32 backward_param_8
)
{
	.reg .pred 	%p<21>;
	.reg .b32 	%r<62>;
	.reg .b32 	%f<175>;
	.reg .b64 	%rd<72>;

	ld.param.u64 	%rd18, [backward_param_0];
	ld.param.u64 	%rd19, [backward_param_1];
	ld.param.u64 	%rd20, [backward_param_3];
	ld.param.u64 	%rd16, [backward_param_4];
	ld.param.u64 	%rd21, [backward_param_5];
	ld.param.u64 	%rd17, [backward_param_6];
	ld.param.u32 	%r37, [backward_param_7];
	ld.param.u32 	%r38, [backward_param_8];
	cvta.to.global.u64 	%rd1, %rd19;
	cvta.to.global.u64 	%rd2, %rd21;
	cvta.to.global.u64 	%rd3, %rd18;
	cvta.to.global.u64 	%rd4, %rd20;
	mov.u32 	%r39, %ctaid.x;
	mov.u32 	%r40, %ntid.x;
	mov.u32 	%r41, %tid.x;
	mad.lo.s32 	%r1, %r39, %r40, %r41;
	setp.ge.s32 	%p1, %r1, %r37;
	@%p1 bra 	$L__BB1_15;
	setp.lt.s32 	%p2, %r38, 1;
	mov.f32 	%f174, 0f00000000;
	@%p2 bra 	$L__BB1_14;
	mul.lo.s32 	%r2, %r38, %r1;
	and.b32  	%r3, %r38, 15;
	setp.lt.u32 	%p3, %r38, 16;
	mov.f32 	%f174, 0f00000000;
	mov.b32 	%r53, 0;
	@%p3 bra 	$L__BB1_5;
	and.b32  	%r53, %r38, 2147483632;
	neg.s32 	%r51, %r53;
	add.s64 	%rd69, %rd4, 32;
	add.s64 	%rd6, %rd1, 32;
	mov.f32 	%f174, 0f00000000;
	mov.u32 	%r50, %r2;
$L__BB1_4:
	.pragma "nounroll";
	mul.wide.s32 	%rd22, %r50, 4;
	add.s64 	%rd23, %rd6, %rd22;
	ld.global.f32 	%f18, [%rd69+-32];
	ld.global.f32 	%f19, [%rd23+-32];
	fma.rn.f32 	%f20, %f18, %f19, %f174;
	ld.global.f32 	%f21, [%rd69+-28];
	ld.global.f32 	%f22, [%rd23+-28];
	fma.rn.f32 	%f23, %f21, %f22, %f20;
	ld.global.f32 	%f24, [%rd69+-24];
	ld.global.f32 	%f25, [%rd23+-24];
	fma.rn.f32 	%f26, %f24, %f25, %f23;
	ld.global.f32 	%f27, [%rd69+-20];
	ld.global.f32 	%f28, [%rd23+-20];
	fma.rn.f32 	%f29, %f27, %f28, %f26;
	ld.global.f32 	%f30, [%rd69+-16];
	ld.global.f32 	%f31, [%rd23+-16];
	fma.rn.f32 	%f32, %f30, %f31, %f29;
	ld.global.f32 	%f33, [%rd69+-12];
	ld.global.f32 	%f34, [%rd23+-12];
	fma.rn.f32 	%f35, %f33, %f34, %f32;
	ld.global.f32 	%f36, [%rd69+-8];
	ld.global.f32 	%f37, [%rd23+-8];
	fma.rn.f32 	%f38, %f36, %f37, %f35;
	ld.global.f32 	%f39, [%rd69+-4];
	ld.global.f32 	%f40, [%rd23+-4];
	fma.rn.f32 	%f41, %f39, %f40, %f38;
	ld.global.f32 	%f42, [%rd69];
	ld.global.f32 	%f43, [%rd23];
	fma.rn.f32 	%f44, %f42, %f43, %f41;
	ld.global.f32 	%f45, [%rd69+4];
	ld.global.f32 	%f46, [%rd23+4];
	fma.rn.f32 	%f47, %f45, %f46, %f44;
	ld.global.f32 	%f48, [%rd69+8];
	ld.global.f32 	%f49, [%rd23+8];
	fma.rn.f32 	%f50, %f48, %f49, %f47;
	ld.global.f32 	%f51, [%rd69+12];
	ld.global.f32 	%f52, [%rd23+12];
	fma.rn.f32 	%f53, %f51, %f52, %f50;
	ld.global.f32 	%f54, [%rd69+16];
	ld.global.f32 	%f55, [%rd23+16];
	fma.rn.f32 	%f56, %f54, %f55, %f53;
	ld.global.f32 	%f57, [%rd69+20];
	ld.global.f32 	%f58, [%rd23+20];
	fma.rn.f32 	%f59, %f57, %f58, %f56;
	ld.global.f32 	%f60, [%rd69+24];
	ld.global.f32 	%f61, [%rd23+24];
	fma.rn.f32 	%f62, %f60, %f61, %f59;
	ld.global.f32 	%f63, [%rd69+28];
	ld.global.f32 	%f64, [%rd23+28];
	fma.rn.f32 	%f174, %f63, %f64, %f62;
	add.s32 	%r51, %r51, 16;
	add.s64 	%rd69, %rd69, 64;
	add.s32 	%r50, %r50, 16;
	setp.ne.s32 	%p4, %r51, 0;
	@%p4 bra 	$L__BB1_4;
$L__BB1_5:
	setp.eq.s32 	%p5, %r3, 0;
	@%p5 bra 	$L__BB1_14;
	and.b32  	%r11, %r38, 7;
	setp.lt.u32 	%p6, %r3, 8;
	@%p6 bra 	$L__BB1_8;
	mul.wide.u32 	%rd24, %r53, 4;
	add.s64 	%rd25, %rd4, %rd24;
	ld.global.f32 	%f66, [%rd25];
	add.s32 	%r43, %r53, %r2;
	mul.wide.s32 	%rd26, %r43, 4;
	add.s64 	%rd27, %rd1, %rd26;
	ld.global.f32 	%f67, [%rd27];
	fma.rn.f32 	%f68, %f66, %f67, %f174;
	ld.global.f32 	%f69, [%rd25+4];
	ld.global.f32 	%f70, [%rd27+4];
	fma.rn.f32 	%f71, %f69, %f70, %f68;
	ld.global.f32 	%f72, [%rd25+8];
	ld.global.f32 	%f73, [%rd27+8];
	fma.rn.f32 	%f74, %f72, %f73, %f71;
	ld.global.f32 	%f75, [%rd25+12];
	ld.global.f32 	%f76, [%rd27+12];
	fma.rn.f32 	%f77, %f75, %f76, %f74;
	ld.global.f32 	%f78, [%rd25+16];
	ld.global.f32 	%f79, [%rd27+16];
	fma.rn.f32 	%f80, %f78, %f79, %f77;
	ld.global.f32 	%f81, [%rd25+20];
	ld.global.f32 	%f82, [%rd27+20];
	fma.rn.f32 	%f83, %f81, %f82, %f80;
	ld.global.f32 	%f84, [%rd25+24];
	ld.global.f32 	%f85, [%rd27+24];
	fma.rn.f32 	%f86, %f84, %f85, %f83;
	ld.global.f32 	%f87, [%rd25+28];
	ld.global.f32 	%f88, [%rd27+28];
	fma.rn.f32 	%f174, %f87, %f88, %f86;
	add.s32 	%r53, %r53, 8;
$L__BB1_8:
	setp.eq.s32 	%p7, %r11, 0;
	@%p7 bra 	$L__BB1_14;
	and.b32  	%r14, %r38, 3;
	setp.lt.u32 	%p8, %r11, 4;
	@%p8 bra 	$L__BB1_11;
	mul.wide.u32 	%rd28, %r53, 4;
	add.s64 	%rd29, %rd4, %rd28;
	ld.global.f32 	%f90, [%rd29];
	add.s32 	%r44, %r53, %r2;
	mul.wide.s32 	%rd30, %r44, 4;
	add.s64 	%rd31, %rd1, %rd30;
	ld.global.f32 	%f91, [%rd31];
	fma.rn.f32 	%f92, %f90, %f91, %f174;
	ld.global.f32 	%f93, [%rd29+4];
	ld.global.f32 	%f94, [%rd31+4];
	fma.rn.f32 	%f95, %f93, %f94, %f92;
	ld.global.f32 	%f96, [%rd29+8];
	ld.global.f32 	%f97, [%rd31+8];
	fma.rn.f32 	%f98, %f96, %f97, %f95;
	ld.global.f32 	%f99, [%rd29+12];
	ld.global.f32 	%f100, [%rd31+12];
	fma.rn.f32 	%f174, %f99, %f100, %f98;
	add.s32 	%r53, %r53, 4;
$L__BB1_11:
	setp.eq.s32 	%p9, %r14, 0;
	@%p9 bra 	$L__BB1_14;
	add.s32 	%r56, %r53, %r2;
	mul.wide.u32 	%rd32, %r53, 4;
	add.s64 	%rd70, %rd4, %rd32;
	neg.s32 	%r55, %r14;
$L__BB1_13:
	.pragma "nounroll";
	mul.wide.s32 	%rd33, %r56, 4;
	add.s64 	%rd34, %rd1, %rd33;
	ld.global.f32 	%f101, [%rd70];
	ld.global.f32 	%f102, [%rd34];
	fma.rn.f32 	%f174, %f101, %f102, %f174;
	add.s32 	%r56, %r56, 1;
	add.s64 	%rd70, %rd70, 4;
	add.s32 	%r55, %r55, 1;
	setp.ne.s32 	%p10, %r55, 0;
	@%p10 bra 	$L__BB1_13;
$L__BB1_14:
	cvta.to.global.u64 	%rd35, %rd16;
	mul.wide.s32 	%rd36, %r1, 4;
	add.s64 	%rd37, %rd35, %rd36;
	st.global.f32 	[%rd37], %f174;
$L__BB1_15:
	setp.ge.s32 	%p11, %r1, %r38;
	@%p11 bra 	$L__BB1_28;
	mul.wide.s32 	%rd38, %r1, 4;
	add.s64 	%rd12, %rd4, %rd38;
	ld.global.f32 	%f103, [%rd12];
	cvta.to.global.u64 	%rd39, %rd17;
	add.s64 	%rd40, %rd39, %rd38;
	ld.global.f32 	%f104, [%rd40];
	add.f32 	%f105, %f103, %f104;
	st.global.f32 	[%rd40], %f105;
	setp.lt.s32 	%p12, %r37, 1;
	@%p12 bra 	$L__BB1_28;
	and.b32  	%r23, %r37, 7;
	setp.lt.u32 	%p13, %r37, 8;
	mov.b32 	%r60, 0;
	@%p13 bra 	$L__BB1_20;
	and.b32  	%r60, %r37, 2147483640;
	neg.s32 	%r58, %r60;
	shl.b32 	%r26, %r38, 3;
	add.s64 	%rd71, %rd3, 16;
	mul.wide.s32 	%rd43, %r38, 4;
	mov.u32 	%r57, %r1;
$L__BB1_19:
	.pragma "nounroll";
	ld.global.f32 	%f106, [%rd71+-16];
	ld.global.f32 	%f107, [%rd12];
	mul.wide.s32 	%rd41, %r57, 4;
	add.s64 	%rd42, %rd2, %rd41;
	ld.global.f32 	%f108, [%rd42];
	fma.rn.f32 	%f109, %f106, %f107, %f108;
	st.global.f32 	[%rd42], %f109;
	ld.global.f32 	%f110, [%rd71+-12];
	ld.global.f32 	%f111, [%rd12];
	add.s64 	%rd44, %rd42, %rd43;
	ld.global.f32 	%f112, [%rd44];
	fma.rn.f32 	%f113, %f110, %f111, %f112;
	st.global.f32 	[%rd44], %f113;
	ld.global.f32 	%f114, [%rd71+-8];
	ld.global.f32 	%f115, [%rd12];
	add.s64 	%rd45, %rd44, %rd43;
	ld.global.f32 	%f116, [%rd45];
	fma.rn.f32 	%f117, %f114, %f115, %f116;
	st.global.f32 	[%rd45], %f117;
	ld.global.f32 	%f118, [%rd71+-4];
	ld.global.f32 	%f119, [%rd12];
	add.s64 	%rd46, %rd45, %rd43;
	ld.global.f32 	%f120, [%rd46];
	fma.rn.f32 	%f121, %f118, %f119, %f120;
	st.global.f32 	[%rd46], %f121;
	ld.global.f32 	%f122, [%rd71];
	ld.global.f32 	%f123, [%rd12];
	add.s64 	%rd47, %rd46, %rd43;
	ld.global.f32 	%f124, [%rd47];
	fma.rn.f32 	%f125, %f122, %f123, %f124;
	st.global.f32 	[%rd47], %f125;
	ld.global.f32 	%f126, [%rd71+4];
	ld.global.f32 	%f127, [%rd12];
	add.s64 	%rd48, %rd47, %rd43;
	ld.global.f32 	%f128, [%rd48];
	fma.rn.f32 	%f129, %f126, %f127, %f128;
	st.global.f32 	[%rd48], %f129;
	ld.global.f32 	%f130, [%rd71+8];
	ld.global.f32 	%f131, [%rd12];
	add.s64 	%rd49, %rd48, %rd43;
	ld.global.f32 	%f132, [%rd49];
	fma.rn.f32 	%f133, %f130, %f131, %f132;
	st.global.f32 	[%rd49], %f133;
	ld.global.f32 	%f134, [%rd71+12];
	ld.global.f32 	%f135, [%rd12];
	add.s64 	%rd50, %rd49, %rd43;
	ld.global.f32 	%f136, [%rd50];
	fma.rn.f32 	%f137, %f134, %f135, %f136;
	st.global.f32 	[%rd50], %f137;
	add.s32 	%r58, %r58, 8;
	add.s32 	%r57, %r57, %r26;
	add.s64 	%rd71, %rd71, 32;
	setp.ne.s32 	%p14, %r58, 0;
	@%p14 bra 	$L__BB1_19;
$L__BB1_20:
	setp.eq.s32 	%p15, %r23, 0;
	@%p15 bra 	$L__BB1_28;
	and.b32  	%r32, %r37, 3;
	setp.lt.u32 	%p16, %r23, 4;
	@%p16 bra 	$L__BB1_23;
	mul.wide.u32 	%rd51, %r60, 4;
	add.s64 	%rd52, %rd3, %rd51;
	ld.global.f32 	%f138, [%rd52];
	ld.global.f32 	%f139, [%rd12];
	mad.lo.s32 	%r46, %r60, %r38, %r1;
	mul.wide.s32 	%rd53, %r46, 4;
	add.s64 	%rd54, %rd2, %rd53;
	ld.global.f32 	%f140, [%rd54];
	fma.rn.f32 	%f141, %f138, %f139, %f140;
	st.global.f32 	[%rd54], %f141;
	ld.global.f32 	%f142, [%rd52+4];
	ld.global.f32 	%f143, [%rd12];
	mul.wide.s32 	%rd55, %r38, 4;
	add.s64 	%rd56, %rd54, %rd55;
	ld.global.f32 	%f144, [%rd56];
	fma.rn.f32 	%f145, %f142, %f143, %f144;
	st.global.f32 	[%rd56], %f145;
	ld.global.f32 	%f146, [%rd52+8];
	ld.global.f32 	%f147, [%rd12];
	add.s64 	%rd57, %rd56, %rd55;
	ld.global.f32 	%f148, [%rd57];
	fma.rn.f32 	%f149, %f146, %f147, %f148;
	st.global.f32 	[%rd57], %f149;
	ld.global.f32 	%f150, [%rd52+12];
	ld.global.f32 	%f151, [%rd12];
	add.s64 	%rd58, %rd57, %rd55;
	ld.global.f32 	%f152, [%rd58];
	fma.rn.f32 	%f153, %f150, %f151, %f152;
	st.global.f32 	[%rd58], %f153;
	add.s32 	%r60, %r60, 4;
$L__BB1_23:
	setp.eq.s32 	%p17, %r32, 0;
	@%p17 bra 	$L__BB1_28;
	setp.eq.s32 	%p18, %r32, 1;
	@%p18 bra 	$L__BB1_26;
	mul.wide.u32 	%rd59, %r60, 4;
	add.s64 	%rd60, %rd3, %rd59;
	ld.global.f32 	%f154, [%rd60];
	ld.global.f32 	%f155, [%rd12];
	mad.lo.s32 	%r47, %r60, %r38, %r1;
	mul.wide.s32 	%rd61, %r47, 4;
	add.s64 	%rd62, %rd2, %rd61;
	ld.global.f32 	%f156, [%rd62];
	fma.rn.f32 	%f157, %f154, %f155, %f156;
	st.global.f32 	[%rd62], %f157;
	ld.global.f32 	%f158, [%rd60+4];
	ld.global.f32 	%f159, [%rd12];
	mul.wide.s32 	%rd63, %r38, 4;
	add.s64 	%rd64, %rd62, %rd63;
	ld.global.f32 	%f160, [%rd64];
	fma.rn.f32 	%f161, %f158, %f159, %f160;
	st.global.f32 	[%rd64], %f161;
	add.s32 	%r60, %r60, 2;
$L__BB1_26:
	and.b32  	%r48, %r37, 1;
	setp.eq.b32 	%p19, %r48, 1;
	not.pred 	%p20, %p19;
	@%p20 bra 	$L__BB1_28;
	mul.wide.u32 	%rd65, %r60, 4;
	add.s64 	%rd66, %rd3, %rd65;
	ld.global.f32 	%f162, [%rd66];
	ld.global.f32 	%f163, [%rd12];
	mad.lo.s32 	%r49, %r60, %r38, %r1;
	mul.wide.s32 	%rd67, %r49, 4;
	add.s64 	%rd68, %rd2, %rd67;
	ld.global.f32 	%f164, [%rd68];
	fma.rn.f32 	%f165, %f162, %f163, %f164;
	st.global.f32 	[%rd68], %f165;
$L__BB1_28:
	ret;

}


// ===== COMPILED SASS (sm_100) =====

	.target	sm_100

	.elftype	@"ET_EXEC"


//--------------------- .note.nv.tkinfo           --------------------------
	.section	.note.nv.tkinfo,"",@"SHT_NOTE"
	.sectionflags	@"SHF_NOTE_NV_TKINFO"
	.tkinfo
        /*0018*/ 	.word	0x00000002
        /*0030*/ 	.string	""
        /*0030*/ 	.string	"ptxas"
        /*0030*/ 	.string	"Cuda compilation tools, release 13.0, V13.0.88"
        /*0030*/ 	.string	"Build cuda_13.0.r13.0/compiler.36424714_0"
        /*0030*/ 	.string	"-arch sm_100 -m 64 "



//--------------------- .note.nv.cuinfo           --------------------------
	.section	.note.nv.cuinfo,"",@"SHT_NOTE"
	.sectionflags	@"SHF_NOTE_NV_CUINFO"
        /*0018*/ 	.short	0x0002
        /*001a*/ 	.short	0x0064
        /*001c*/ 	.short	0x0082
	.zero		2


//--------------------- .nv.info                  --------------------------
	.section	.nv.info,"",@"SHT_CUDA_INFO"
	.align	4


	//----- nvinfo : EIATTR_REGCOUNT
	.align		4
        /*0000*/ 	.byte	0x04, 0x2f
        /*0002*/ 	.short	(.L_1 - .L_0)
	.align		4
.L_0:
        /*0004*/ 	.word	index@(forward)
        /*0008*/ 	.word	0x00000020


	//----- nvinfo : EIATTR_FRAME_SIZE
	.align		4
.L_1:
        /*000c*/ 	.byte	0x04, 0x11
        /*000e*/ 	.short	(.L_3 - .L_2)
	.align		4
.L_2:
        /*0010*/ 	.word	index@(forward)
        /*0014*/ 	.word	0x00000000


	//----- nvinfo : EIATTR_REGCOUNT
	.align		4
.L_3:
        /*0018*/ 	.byte	0x04, 0x2f
        /*001a*/ 	.short	(.L_5 - .L_4)
	.align		4
.L_4:
        /*001c*/ 	.word	index@(backward)
        /*0020*/ 	.word	0x0000001f


	//----- nvinfo : EIATTR_FRAME_SIZE
	.align		4
.L_5:
        /*0024*/ 	.byte	0x04, 0x11
        /*0026*/ 	.short	(.L_7 - .L_6)
	.align		4
.L_6:
        /*0028*/ 	.word	index@(backward)
        /*002c*/ 	.word	0x00000000


	//----- nvinfo : EIATTR_MIN_STACK_SIZE
	.align		4
.L_7:
        /*0030*/ 	.byte	0x04, 0x12
        /*0032*/ 	.short	(.L_9 - .L_8)
	.align		4
.L_8:
        /*0034*/ 	.word	index@(backward)
        /*0038*/ 	.word	0x00000000


	//----- nvinfo : EIATTR_MIN_STACK_SIZE
	.align		4
.L_9:
        /*003c*/ 	.byte	0x04, 0x12
        /*003e*/ 	.short	(.L_11 - .L_10)
	.align		4
.L_10:
        /*0040*/ 	.word	index@(forward)
        /*0044*/ 	.word	0x00000000
.L_11:


//--------------------- .nv.compat                --------------------------
	.section	.nv.compat,"",@"SHT_CUDA_COMPAT_INFO"
	.align	4
        /*0000*/ 	.byte	0x02, 0x09, 0x00, 0x00, 0x02, 0x02, 0x01, 0x00, 0x02, 0x05, 0x05, 0x00, 0x03, 0x07, 0x01, 0x01
        /*0010*/ 	.byte	0x02, 0x03, 0x00, 0x00, 0x02, 0x06, 0x01, 0x00, 0x04, 0x0b, 0x08, 0x00, 0x09, 0x00, 0x00, 0x00
        /*0020*/ 	.byte	0x00, 0x00, 0x00, 0x00


//--------------------- .nv.info.backward         --------------------------
	.section	.nv.info.backward,"",@"SHT_CUDA_INFO"
	.sectionflags	@""
	.align	4


	//----- nvinfo : EIATTR_CUDA_API_VERSION
	.align		4
        /*0000*/ 	.byte	0x04, 0x37
        /*0002*/ 	.short	(.L_13 - .L_12)
.L_12:
        /*0004*/ 	.word	0x00000082


	//----- nvinfo : EIATTR_KPARAM_INFO
	.align		4
.L_13:
        /*0008*/ 	.byte	0x04, 0x17
        /*000a*/ 	.short	(.L_15 - .L_14)
.L_14:
        /*000c*/ 	.word	0x00000000
        /*0010*/ 	.short	0x0008
        /*0012*/ 	.short	0x003c
        /*0014*/ 	.byte	0x00, 0xf0, 0x11, 0x00


	//----- nvinfo : EIATTR_KPARAM_INFO
	.align		4
.L_15:
        /*0018*/ 	.byte	0x04, 0x17
        /*001a*/ 	.short	(.L_17 - .L_16)
.L_16:
        /*001c*/ 	.word	0x00000000
        /*0020*/ 	.short	0x0007
        /*0022*/ 	.short	0x0038
        /*0024*/ 	.byte	0x00, 0xf0, 0x11, 0x00


	//----- nvinfo : EIATTR_KPARAM_INFO
	.align		4
.L_17:
        /*0028*/ 	.byte	0x04, 0x17
        /*002a*/ 	.short	(.L_19 - .L_18)
.L_18:
        /*002c*/ 	.word	0x00000000
        /*0030*/ 	.short	0x0006
        /*0032*/ 	.short	0x0030
        /*0034*/ 	.byte	0x00, 0xf5, 0x21, 0x00


	//----- nvinfo : EIATTR_KPARAM_INFO
	.align		4
.L_19:
        /*0038*/ 	.byte	0x04, 0x17
        /*003a*/ 	.short	(.L_21 - .L_20)
.L_20:
        /*003c*/ 	.word	0x00000000
        /*0040*/ 	.short	0x0005
        /*0042*/ 	.short	0x0028
        /*0044*/ 	.byte	0x00, 0xf5, 0x21, 0x00


	//----- nvinfo : EIATTR_KPARAM_INFO
	.align		4
.L_21:
        /*0048*/ 	.byte	0x04, 0x17
        /*004a*/ 	.short	(.L_23 - .L_22)
.L_22:
        /*004c*/ 	.word	0x00000000
        /*0050*/ 	.short	0x0004
        /*0052*/ 	.short	0x0020
        /*0054*/ 	.byte	0x00, 0xf5, 0x21, 0x00


	//----- nvinfo : EIATTR_KPARAM_INFO
	.align		4
.L_23:
        /*0058*/ 	.byte	0x04, 0x17
        /*005a*/ 	.short	(.L_25 - .L_24)
.L_24:
        /*005c*/ 	.word	0x00000000
        /*0060*/ 	.short	0x0003
        /*0062*/ 	.short	0x0018
        /*0064*/ 	.byte	0x00, 0xf5, 0x21, 0x00


	//----- nvinfo : EIATTR_KPARAM_INFO
	.align		4
.L_25:
        /*0068*/ 	.byte	0x04, 0x17
        /*006a*/ 	.short	(.L_27 - .L_26)
.L_26:
        /*006c*/ 	.word	0x00000000
        /*0070*/ 	.short	0x0002
        /*0072*/ 	.short	0x0010
        /*0074*/ 	.byte	0x00, 0xf5, 0x21, 0x00


	//----- nvinfo : EIATTR_KPARAM_INFO
	.align		4
.L_27:
        /*0078*/ 	.byte	0x04, 0x17
        /*007a*/ 	.short	(.L_29 - .L_28)
.L_28:
        /*007c*/ 	.word	0x00000000
        /*0080*/ 	.short	0x0001
        /*0082*/ 	.short	0x0008
        /*0084*/ 	.byte	0x00, 0xf5, 0x21, 0x00


	//----- nvinfo : EIATTR_KPARAM_INFO
	.align		4
.L_29:
        /*0088*/ 	.byte	0x04, 0x17
        /*008a*/ 	.short	(.L_31 - .L_30)
.L_30:
        /*008c*/ 	.word	0x00000000
        /*0090*/ 	.short	0x0000
        /*0092*/ 	.short	0x0000
        /*0094*/ 	.byte	0x00, 0xf5, 0x21, 0x00


	//----- nvinfo : EIATTR_SPARSE_MMA_MASK
	.align		4
.L_31:
        /*0098*/ 	.byte	0x03, 0x50
        /*009a*/ 	.short	0x0000


	//----- nvinfo : EIATTR_MAXREG_COUNT
	.align		4
        /*009c*/ 	.byte	0x03, 0x1b
        /*009e*/ 	.short	0x00ff


	//----- nvinfo : EIATTR_MERCURY_ISA_VERSION
	.align		4
        /*00a0*/ 	.byte	0x03, 0x5f
        /*00a2*/ 	.short	0x0101


	//----- nvinfo : EIATTR_VRC_CTA_INIT_COUNT
	.align		4
        /*00a4*/ 	.byte	0x02, 0x4a
	.zero		1
	.zero		1


	//----- nvinfo : EIATTR_EXIT_INSTR_OFFSETS
	.align		4
        /*00a8*/ 	.byte	0x04, 0x1c
        /*00aa*/ 	.short	(.L_33 - .L_32)


	//   ....[0]....
.L_32:
        /*00ac*/ 	.word	0x00000af0


	//   ....[1]....
        /*00b0*/ 	.word	0x00000b90


	//   ....[2]....
        /*00b4*/ 	.word	0x00000fe0


	//   ....[3]....
        /*00b8*/ 	.word	0x00001200


	//   ....[4]....
        /*00bc*/ 	.word	0x00001360


	//   ....[5]....
        /*00c0*/ 	.word	0x00001410


	//----- nvinfo : EIATTR_CRS_STACK_SIZE
	.align		4
.L_33:
        /*00c4*/ 	.byte	0x04, 0x1e
        /*00c6*/ 	.short	(.L_35 - .L_34)
.L_34:
        /*00c8*/ 	.word	0x00000000


	//----- nvinfo : EIATTR_CBANK_PARAM_SIZE
	.align		4
.L_35:
        /*00cc*/ 	.byte	0x03, 0x19
        /*00ce*/ 	.short	0x0040


	//----- nvinfo : EIATTR_PARAM_CBANK
	.align		4
        /*00d0*/ 	.byte	0x04, 0x0a
        /*00d2*/ 	.short	(.L_37 - .L_36)
	.align		4
.L_36:
        /*00d4*/ 	.word	index@(.nv.constant0.backward)
        /*00d8*/ 	.short	0x0380
        /*00da*/ 	.short	0x0040


	//----- nvinfo : EIATTR_SW_WAR
	.align		4
.L_37:
        /*00dc*/ 	.byte	0x04, 0x36
        /*00de*/ 	.short	(.L_39 - .L_38)
.L_38:
        /*00e0*/ 	.word	0x00000008
.L_39:


//--------------------- .nv.info.forward          --------------------------
	.section	.nv.info.forward,"",@"SHT_CUDA_INFO"
	.sectionflags	@""
	.align	4


	//----- nvinfo : EIATTR_CUDA_API_VERSION
	.align		4
        /*0000*/ 	.byte	0x04, 0x37
        /*0002*/ 	.short	(.L_41 - .L_40)
.L_40:
        /*0004*/ 	.word	0x00000082


	//----- nvinfo : EIATTR_KPARAM_INFO
	.align		4
.L_41:
        /*0008*/ 	.byte	0x04, 0x17
        /*000a*/ 	.short	(.L_43 - .L_42)
.L_42:
        /*000c*/ 	.word	0x00000000
        /*0010*/ 	.short	0x0005
        /*0012*/ 	.short	0x0024
        /*0014*/ 	.byte	0x00, 0xf0, 0x11, 0x00


	//----- nvinfo : EIATTR_KPARAM_INFO
	.align		4
.L_43:
        /*0018*/ 	.byte	0x04, 0x17
        /*001a*/ 	.short	(.L_45 - .L_44)
.L_44:
        /*001c*/ 	.word	0x00000000
        /*0020*/ 	.short	0x0004
        /*0022*/ 	.short	0x0020
        /*0024*/ 	.byte	0x00, 0xf0, 0x11, 0x00


	//----- nvinfo : EIATTR_KPARAM_INFO
	.align		4
.L_45:
        /*0028*/ 	.byte	0x04, 0x17
        /*002a*/ 	.short	(.L_47 - .L_46)
.L_46:
        /*002c*/ 	.word	0x00000000
        /*0030*/ 	.short	0x0003
        /*0032*/ 	.short	0x0018
        /*0034*/ 	.byte	0x00, 0xf5, 0x21, 0x00


	//----- nvinfo : EIATTR_KPARAM_INFO
	.align		4
.L_47:
        /*0038*/ 	.byte	0x04, 0x17
        /*003a*/ 	.short	(.L_49 - .L_48)
.L_48:
        /*003c*/ 	.word	0x00000000
        /*0040*/ 	.short	0x0002
        /*0042*/ 	.short	0x0010
        /*0044*/ 	.byte	0x00, 0xf5, 0x21, 0x00


	//----- nvinfo : EIATTR_KPARAM_INFO
	.align		4
.L_49:
        /*0048*/ 	.byte	0x04, 0x17
        /*004a*/ 	.short	(.L_51 - .L_50)
.L_50:
        /*004c*/ 	.word	0x00000000
        /*0050*/ 	.short	0x0001
        /*0052*/ 	.short	0x0008
        /*0054*/ 	.byte	0x00, 0xf5, 0x21, 0x00


	//----- nvinfo : EIATTR_KPARAM_INFO
	.align		4
.L_51:
        /*0058*/ 	.byte	0x04, 0x17
        /*005a*/ 	.short	(.L_53 - .L_52)
.L_52:
        /*005c*/ 	.word	0x00000000
        /*0060*/ 	.short	0x0000
        /*0062*/ 	.short	0x0000
        /*0064*/ 	.byte	0x00, 0xf5, 0x21, 0x00


	//----- nvinfo : EIATTR_SPARSE_MMA_MASK
	.align		4
.L_53:
        /*0068*/ 	.byte	0x03, 0x50
        /*006a*/ 	.short	0x0000


	//----- nvinfo : EIATTR_MAXREG_COUNT
	.align		4
        /*006c*/ 	.byte	0x03, 0x1b
        /*006e*/ 	.short	0x00ff


	//----- nvinfo : EIATTR_MERCURY_ISA_VERSION
	.align		4
        /*0070*/ 	.byte	0x03, 0x5f
        /*0072*/ 	.short	0x0101


	//----- nvinfo : EIATTR_VRC_CTA_INIT_COUNT
	.align		4
        /*0074*/ 	.byte	0x02, 0x4a
	.zero		1
	.zero		1


	//----- nvinfo : EIATTR_EXIT_INSTR_OFFSETS
	.align		4
        /*0078*/ 	.byte	0x04, 0x1c
        /*007a*/ 	.short	(.L_55 - .L_54)


	//   ....[0]....
.L_54:
        /*007c*/ 	.word	0x00000070


	//   ....[1]....
        /*0080*/ 	.word	0x00000c10


	//----- nvinfo : EIATTR_CBANK_PARAM_SIZE
	.align		4
.L_55:
        /*0084*/ 	.byte	0x03, 0x19
        /*0086*/ 	.short	0x0028


	//----- nvinfo : EIATTR_PARAM_CBANK
	.align		4
        /*0088*/ 	.byte	0x04, 0x0a
        /*008a*/ 	.short	(.L_57 - .L_56)
	.align		4
.L_56:
        /*008c*/ 	.word	index@(.nv.constant0.forward)
        /*0090*/ 	.short	0x0380
        /*0092*/ 	.short	0x0028


	//----- nvinfo : EIATTR_SW_WAR
	.align		4
.L_57:
        /*0094*/ 	.byte	0x04, 0x36
        /*0096*/ 	.short	(.L_59 - .L_58)
.L_58:
        /*0098*/ 	.word	0x00000008
.L_59:


//--------------------- .nv.callgraph             --------------------------
	.section	.nv.callgraph,"",@"SHT_CUDA_CALLGRAPH"
	.align	4
	.sectionentsize	8
	.align		4
        /*0000*/ 	.word	0x00000000
	.align		4
        /*0004*/ 	.word	0xffffffff
	.align		4
        /*0008*/ 	.word	0x00000000
	.align		4
        /*000c*/ 	.word	0xfffffffe
	.align		4
        /*0010*/ 	.word	0x00000000
	.align		4
        /*0014*/ 	.word	0xfffffffd
	.align		4
        /*0018*/ 	.word	0x00000000
	.align		4
        /*001c*/ 	.word	0xfffffffc


//--------------------- .text.backward            --------------------------
	.section	.text.backward,"ax",@progbits
	.align	128
        .global         backward
        .type           backward,@function
        .size           backward,(.L_x_20 - backward)
        .other          backward,@"STO_CUDA_ENTRY STV_DEFAULT"
backward:
.text.backward:
[----:B------:R-:W-:Y:S01]  /*0000*/  LDC R1, c[0x0][0x37c] ;  /* 0x0000df00ff017b82 */ /* 0x000fe20000000800 */
[----:B------:R-:W0:Y:S07]  /*0010*/  S2R R3, SR_TID.X ;  /* 0x0000000000037919 */ /* 0x000e2e0000002100 */
[----:B------:R-:W0:Y:S01]  /*0020*/  S2UR UR4, SR_CTAID.X ;  /* 0x00000000000479c3 */ /* 0x000e220000002500 */
[----:B------:R-:W1:Y:S01]  /*0030*/  LDCU.64 UR12, c[0x0][0x358] ;  /* 0x00006b00ff0c77ac */ /* 0x000e620008000a00 */
[----:B------:R-:W-:Y:S06]  /*0040*/  BSSY.RECONVERGENT B0, `(.L_x_0) ;  /* 0x00000a8000007945 */ /* 0x000fec0003800200 */
[----:B------:R-:W0:Y:S08]  /*0050*/  LDC R0, c[0x0][0x360] ;  /* 0x0000d800ff007b82 */ /* 0x000e300000000800 */
[----:B------:R-:W2:Y:S01]  /*0060*/  LDC R7, c[0x0][0x3b8] ;  /* 0x0000ee00ff077b82 */ /* 0x000ea20000000800 */
[----:B0-----:R-:W-:-:S05]  /*0070*/  IMAD R0, R0, UR4, R3 ;  /* 0x0000000400007c24 */ /* 0x001fca000f8e0203 */
[----:B--2---:R-:W-:-:S13]  /*0080*/  ISETP.GE.AND P0, PT, R0, R7, PT ;  /* 0x000000070000720c */ /* 0x004fda0003f06270 */
[----:B-1----:R-:W-:Y:S05]  /*0090*/  @P0 BRA `(.L_x_1) ;  /* 0x0000000800880947 */ /* 0x002fea0003800000 */
[----:B------:R-:W0:Y:S01]  /*00a0*/  LDCU UR8, c[0x0][0x3bc] ;  /* 0x00007780ff0877ac */ /* 0x000e220008000800 */
[----:B------:R-:W-:Y:S01]  /*00b0*/  HFMA2 R14, -RZ, RZ, 0, 0 ;  /* 0x00000000ff0e7431 */ /* 0x000fe200000001ff */
[----:B0-----:R-:W-:-:S09]  /*00c0*/  UISETP.GE.AND UP0, UPT, UR8, 0x1, UPT ;  /* 0x000000010800788c */ /* 0x001fd2000bf06270 */
[----:B------:R-:W-:Y:S05]  /*00d0*/  BRA.U !UP0, `(.L_x_2) ;  /* 0x00000009086c7547 */ /* 0x000fea000b800000 */
[----:B------:R-:W-:Y:S02]  /*00e0*/  UISETP.GE.U32.AND UP1, UPT, UR8, 0x10, UPT ;  /* 0x000000100800788c */ /* 0x000fe4000bf26070 */
[----:B------:R-:W-:Y:S01]  /*00f0*/  IMAD R8, R0, UR8, RZ ;  /* 0x0000000800087c24 */ /* 0x000fe2000f8e02ff */
[----:B------:R-:W-:Y:S01]  /*0100*/  ULOP3.LUT UR9, UR8, 0xf, URZ, 0xc0, !UPT ;  /* 0x0000000f08097892 */ /* 0x000fe2000f8ec0ff */
[----:B------:R-:W-:Y:S02]  /*0110*/  MOV R14, RZ ;  /* 0x000000ff000e7202 */ /* 0x000fe40000000f00 */
[----:B------:R-:W-:Y:S01]  /*0120*/  MOV R9, RZ ;  /* 0x000000ff00097202 */ /* 0x000fe20000000f00 */
[----:B------:R-:W-:Y:S02]  /*0130*/  UISETP.NE.AND UP0, UPT, UR9, URZ, UPT ;  /* 0x000000ff0900728c */ /* 0x000fe4000bf05270 */
[----:B------:R-:W-:Y:S09]  /*0140*/  BRA.U !UP1, `(.L_x_3) ;  /* 0x0000000509187547 */ /* 0x000ff2000b800000 */
[----:B------:R-:W0:Y:S01]  /*0150*/  LDCU.64 UR6, c[0x0][0x398] ;  /* 0x00007300ff0677ac */ /* 0x000e220008000a00 */
[----:B------:R-:W-:Y:S02]  /*0160*/  MOV R14, RZ ;  /* 0x000000ff000e7202 */ /* 0x000fe40000000f00 */
[----:B------:R-:W-:Y:S01]  /*0170*/  MOV R6, R8 ;  /* 0x0000000800067202 */ /* 0x000fe20000000f00 */
[----:B------:R-:W1:Y:S01]  /*0180*/  LDCU.64 UR4, c[0x0][0x388] ;  /* 0x00007100ff0477ac */ /* 0x000e620008000a00 */
[----:B------:R-:W-:-:S04]  /*0190*/  ULOP3.LUT UR10, UR8, 0x7ffffff0, URZ, 0xc0, !UPT ;  /* 0x7ffffff0080a7892 */ /* 0x000fc8000f8ec0ff */
[----:B------:R-:W-:Y:S02]  /*01a0*/  UIADD3 UR11, UPT, UPT, -UR10, URZ, URZ ;  /* 0x000000ff0a0b7290 */ /* 0x000fe4000fffe1ff */
[----:B------:R-:W-:Y:S01]  /*01b0*/  MOV R9, UR10 ;  /* 0x0000000a00097c02 */ /* 0x000fe20008000f00 */
[----:B0-----:R-:W-:-:S04]  /*01c0*/  UIADD3 UR6, UP1, UPT, UR6, 0x20, URZ ;  /* 0x0000002006067890 */ /* 0x001fc8000ff3e0ff */
[----:B------:R-:W-:Y:S02]  /*01d0*/  UIADD3.X UR7, UPT, UPT, URZ, UR7, URZ, UP1, !UPT ;  /* 0x00000007ff077290 */ /* 0x000fe40008ffe4ff */
[----:B-1----:R-:W-:Y:S01]  /*01e0*/  UIADD3 UR4, UP2, UPT, UR4, 0x20, URZ ;  /* 0x0000002004047890 */ /* 0x002fe2000ff5e0ff */
[----:B------:R-:W-:-:S03]  /*01f0*/  MOV R2, UR6 ;  /* 0x0000000600027c02 */ /* 0x000fc60008000f00 */
[----:B------:R-:W-:Y:S01]  /*0200*/  MOV R3, UR7 ;  /* 0x0000000700037c02 */ /* 0x000fe20008000f00 */
[----:B------:R-:W-:-:S12]  /*0210*/  UIADD3.X UR5, UPT, UPT, URZ, UR5, URZ, UP2, !UPT ;  /* 0x00000005ff057290 */ /* 0x000fd800097fe4ff */
.L_x_4:
[----:B------:R-:W-:Y:S01]  /*0220*/  MOV R4, UR4 ;  /* 0x0000000400047c02 */ /* 0x000fe20008000f00 */
[----:B------:R-:W2:Y:S01]  /*0230*/  LDG.E R15, desc[UR12][R2.64+-0x20] ;  /* 0xffffe00c020f7981 */ /* 0x000ea2000c1e1900 */
[----:B------:R-:W-:-:S03]  /*0240*/  MOV R5, UR5 ;  /* 0x0000000500057c02 */ /* 0x000fc60008000f00 */
[----:B------:R-:W3:Y:S01]  /*0250*/  LDG.E R17, desc[UR12][R2.64+-0x1c] ;  /* 0xffffe40c02117981 */ /* 0x000ee2000c1e1900 */
[----:B------:R-:W-:-:S03]  /*0260*/  IMAD.WIDE R4, R6, 0x4, R4 ;  /* 0x0000000406047825 */ /* 0x000fc600078e0204 */
[----:B------:R-:W4:Y:S04]  /*0270*/  LDG.E R19, desc[UR12][R2.64+-0x18] ;  /* 0xffffe80c02137981 */ /* 0x000f28000c1e1900 */
[----:B------:R-:W2:Y:S04]  /*0280*/  LDG.E R16, desc[UR12][R4.64+-0x20] ;  /* 0xffffe00c04107981 */ /* 0x000ea8000c1e1900 */
[----:B------:R-:W3:Y:S04]  /*0290*/  LDG.E R24, desc[UR12][R4.64+-0x1c] ;  /* 0xffffe40c04187981 */ /* 0x000ee8000c1e1900 */
[----:B------:R-:W4:Y:S04]  /*02a0*/  LDG.E R18, desc[UR12][R4.64+-0x18] ;  /* 0xffffe80c04127981 */ /* 0x000f28000c1e1900 */
[----:B------:R-:W5:Y:S04]  /*02b0*/  LDG.E R20, desc[UR12][R2.64+-0x14] ;  /* 0xffffec0c02147981 */ /* 0x000f68000c1e1900 */
        /* <DEDUP_REMOVED lines=8> */
[----:B------:R-:W5:Y:S01]  /*0340*/  LDG.E R26, desc[UR12][R2.64+0x1c] ;  /* 0x00001c0c021a7981 */ /* 0x000f62000c1e1900 */
[----:B--2---:R-:W-:-:S03]  /*0350*/  FFMA R16, R15, R16, R14 ;  /* 0x000000100f107223 */ /* 0x004fc6000000000e */
[----:B------:R-:W2:Y:S01]  /*0360*/  LDG.E R15, desc[UR12][R2.64+-0x4] ;  /* 0xfffffc0c020f7981 */ /* 0x000ea2000c1e1900 */
[----:B---3--:R-:W-:-:S03]  /*0370*/  FFMA R24, R17, R24, R16 ;  /* 0x0000001811187223 */ /* 0x008fc60000000010 */
[----:B------:R-:W2:Y:S01]  /*0380*/  LDG.E R14, desc[UR12][R4.64+-0x4] ;  /* 0xfffffc0c040e7981 */ /* 0x000ea2000c1e1900 */
[----:B----4-:R-:W-:-:S03]  /*0390*/  FFMA R25, R19, R18, R24 ;  /* 0x0000001213197223 */ /* 0x010fc60000000018 */
[----:B------:R-:W3:Y:S04]  /*03a0*/  LDG.E R16, desc[UR12][R2.64] ;  /* 0x0000000c02107981 */ /* 0x000ee8000c1e1900 */
[----:B------:R-:W3:Y:S01]  /*03b0*/  LDG.E R17, desc[UR12][R4.64] ;  /* 0x0000000c04117981 */ /* 0x000ee2000c1e1900 */
[----:B-----5:R-:W-:-:S03]  /*03c0*/  FFMA R25, R20, R21, R25 ;  /* 0x0000001514197223 */ /* 0x020fc60000000019 */
[----:B------:R-:W4:Y:S04]  /*03d0*/  LDG.E R18, desc[UR12][R2.64+0x4] ;  /* 0x0000040c02127981 */ /* 0x000f28000c1e1900 */
[----:B------:R-:W4:Y:S01]  /*03e0*/  LDG.E R19, desc[UR12][R4.64+0x4] ;  /* 0x0000040c04137981 */ /* 0x000f22000c1e1900 */
[----:B------:R-:W-:-:S03]  /*03f0*/  FFMA R25, R22, R23, R25 ;  /* 0x0000001716197223 */ /* 0x000fc60000000019 */
[----:B------:R-:W5:Y:S04]  /*0400*/  LDG.E R20, desc[UR12][R2.64+0x8] ;  /* 0x0000080c02147981 */ /* 0x000f68000c1e1900 */
[----:B------:R-:W5:Y:S01]  /*0410*/  LDG.E R21, desc[UR12][R4.64+0x8] ;  /* 0x0000080c04157981 */ /* 0x000f62000c1e1900 */
[----:B------:R-:W-:-:S03]  /*0420*/  FFMA R25, R10, R11, R25 ;  /* 0x0000000b0a197223 */ /* 0x000fc60000000019 */
[----:B------:R-:W5:Y:S04]  /*0430*/  LDG.E R22, desc[UR12][R2.64+0xc] ;  /* 0x00000c0c02167981 */ /* 0x000f68000c1e1900 */
[----:B------:R-:W5:Y:S04]  /*0440*/  LDG.E R23, desc[UR12][R4.64+0xc] ;  /* 0x00000c0c04177981 */ /* 0x000f68000c1e1900 */
[----:B------:R-:W5:Y:S01]  /*0450*/  LDG.E R10, desc[UR12][R2.64+0x10] ;  /* 0x0000100c020a7981 */ /* 0x000f62000c1e1900 */
[----:B------:R-:W-:-:S03]  /*0460*/  FFMA R28, R12, R13, R25 ;  /* 0x0000000d0c1c7223 */ /* 0x000fc60000000019 */
[----:B------:R-:W5:Y:S04]  /*0470*/  LDG.E R11, desc[UR12][R4.64+0x10] ;  /* 0x0000100c040b7981 */ /* 0x000f68000c1e1900 */
[----:B------:R-:W5:Y:S04]  /*0480*/  LDG.E R24, desc[UR12][R2.64+0x14] ;  /* 0x0000140c02187981 */ /* 0x000f68000c1e1900 */
[----:B------:R-:W5:Y:S04]  /*0490*/  LDG.E R25, desc[UR12][R4.64+0x14] ;  /* 0x0000140c04197981 */ /* 0x000f68000c1e1900 */
[----:B------:R0:W5:Y:S04]  /*04a0*/  LDG.E R13, desc[UR12][R2.64+0x18] ;  /* 0x0000180c020d7981 */ /* 0x000168000c1e1900 */
[----:B------:R-:W5:Y:S01]  /*04b0*/  LDG.E R12, desc[UR12][R4.64+0x18] ;  /* 0x0000180c040c7981 */ /* 0x000f62000c1e1900 */
[----:B------:R-:W-:-:S04]  /*04c0*/  UIADD3 UR11, UPT, UPT, UR11, 0x10, URZ ;  /* 0x000000100b0b7890 */ /* 0x000fc8000fffe0ff */
[----:B------:R-:W-:Y:S01]  /*04d0*/  UISETP.NE.AND UP1, UPT, UR11, URZ, UPT ;  /* 0x000000ff0b00728c */ /* 0x000fe2000bf25270 */
[----:B0-----:R-:W-:Y:S02]  /*04e0*/  IADD3 R2, P0, PT, R2, 0x40, RZ ;  /* 0x0000004002027810 */ /* 0x001fe40007f1e0ff */
[----:B------:R-:W-:Y:S02]  /*04f0*/  IADD3 R6, PT, PT, R6, 0x10, RZ ;  /* 0x0000001006067810 */ /* 0x000fe40007ffe0ff */
[----:B------:R-:W-:Y:S01]  /*0500*/  IADD3.X R3, PT, PT, RZ, R3, RZ, P0, !PT ;  /* 0x00000003ff037210 */ /* 0x000fe200007fe4ff */
[----:B--2---:R-:W-:-:S04]  /*0510*/  FFMA R15, R15, R14, R28 ;  /* 0x0000000e0f0f7223 */ /* 0x004fc8000000001c */
[----:B---3--:R-:W-:-:S04]  /*0520*/  FFMA R15, R16, R17, R15 ;  /* 0x00000011100f7223 */ /* 0x008fc8000000000f */
[----:B----4-:R-:W-:-:S04]  /*0530*/  FFMA R15, R18, R19, R15 ;  /* 0x00000013120f7223 */ /* 0x010fc8000000000f */
[----:B-----5:R-:W-:-:S04]  /*0540*/  FFMA R15, R20, R21, R15 ;  /* 0x00000015140f7223 */ /* 0x020fc8000000000f */
[----:B------:R-:W-:-:S04]  /*0550*/  FFMA R15, R22, R23, R15 ;  /* 0x00000017160f7223 */ /* 0x000fc8000000000f */
[----:B------:R-:W-:-:S04]  /*0560*/  FFMA R11, R10, R11, R15 ;  /* 0x0000000b0a0b7223 */ /* 0x000fc8000000000f */
[----:B------:R-:W-:-:S04]  /*0570*/  FFMA R24, R24, R25, R11 ;  /* 0x0000001918187223 */ /* 0x000fc8000000000b */
[----:B------:R-:W-:-:S04]  /*0580*/  FFMA R13, R13, R12, R24 ;  /* 0x0000000c0d0d7223 */ /* 0x000fc80000000018 */
[----:B------:R-:W-:Y:S01]  /*0590*/  FFMA R14, R26, R27, R13 ;  /* 0x0000001b1a0e7223 */ /* 0x000fe2000000000d */
[----:B------:R-:W-:Y:S06]  /*05a0*/  BRA.U UP1, `(.L_x_4) ;  /* 0xfffffffd011c7547 */ /* 0x000fec000b83ffff */
.L_x_3:
[----:B------:R-:W-:Y:S05]  /*05b0*/  BRA.U !UP0, `(.L_x_2) ;  /* 0x0000000508347547 */ /* 0x000fea000b800000 */
[----:B------:R-:W-:Y:S02]  /*05c0*/  UISETP.GE.U32.AND UP0, UPT, UR9, 0x8, UPT ;  /* 0x000000080900788c */ /* 0x000fe4000bf06070 */
[----:B------:R-:W-:-:S04]  /*05d0*/  ULOP3.LUT UR5, UR8, 0x7, URZ, 0xc0, !UPT ;  /* 0x0000000708057892 */ /* 0x000fc8000f8ec0ff */
[----:B------:R-:W-:-:S03]  /*05e0*/  UISETP.NE.AND UP1, UPT, UR5, URZ, UPT ;  /* 0x000000ff0500728c */ /* 0x000fc6000bf25270 */
[----:B------:R-:W-:Y:S08]  /*05f0*/  BRA.U !UP0, `(.L_x_5) ;  /* 0x0000000108787547 */ /* 0x000ff0000b800000 */
[----:B------:R-:W0:Y:S01]  /*0600*/  LDC.64 R4, c[0x0][0x388] ;  /* 0x0000e200ff047b82 */ /* 0x000e220000000a00 */
[----:B------:R-:W-:-:S07]  /*0610*/  IADD3 R11, PT, PT, R8, R9, RZ ;  /* 0x00000009080b7210 */ /* 0x000fce0007ffe0ff */
[----:B------:R-:W1:Y:S01]  /*0620*/  LDC.64 R2, c[0x0][0x398] ;  /* 0x0000e600ff027b82 */ /* 0x000e620000000a00 */
[----:B0-----:R-:W-:-:S05]  /*0630*/  IMAD.WIDE R4, R11, 0x4, R4 ;  /* 0x000000040b047825 */ /* 0x001fca00078e0204 */
[----:B------:R-:W2:Y:S01]  /*0640*/  LDG.E R16, desc[UR12][R4.64] ;  /* 0x0000000c04107981 */ /* 0x000ea2000c1e1900 */
[----:B-1----:R-:W-:-:S03]  /*0650*/  IMAD.WIDE.U32 R2, R9, 0x4, R2 ;  /* 0x0000000409027825 */ /* 0x002fc600078e0002 */
[----:B------:R-:W3:Y:S04]  /*0660*/  LDG.E R17, desc[UR12][R4.64+0x4] ;  /* 0x0000040c04117981 */ /* 0x000ee8000c1e1900 */
[----:B------:R-:W2:Y:S04]  /*0670*/  LDG.E R15, desc[UR12][R2.64] ;  /* 0x0000000c020f7981 */ /* 0x000ea8000c1e1900 */
[----:B------:R-:W3:Y:S04]  /*0680*/  LDG.E R18, desc[UR12][R2.64+0x4] ;  /* 0x0000040c02127981 */ /* 0x000ee8000c1e1900 */
[----:B------:R-:W4:Y:S04]  /*0690*/  LDG.E R19, desc[UR12][R4.64+0x8] ;  /* 0x0000080c04137981 */ /* 0x000f28000c1e1900 */
        /* <DEDUP_REMOVED lines=11> */
[----:B------:R-:W-:Y:S01]  /*0750*/  IADD3 R9, PT, PT, R9, 0x8, RZ ;  /* 0x0000000809097810 */ /* 0x000fe20007ffe0ff */
[----:B--2---:R-:W-:-:S04]  /*0760*/  FFMA R15, R15, R16, R14 ;  /* 0x000000100f0f7223 */ /* 0x004fc8000000000e */
[----:B---3--:R-:W-:-:S04]  /*0770*/  FFMA R15, R18, R17, R15 ;  /* 0x00000011120f7223 */ /* 0x008fc8000000000f */
[----:B----4-:R-:W-:-:S04]  /*0780*/  FFMA R15, R20, R19, R15 ;  /* 0x00000013140f7223 */ /* 0x010fc8000000000f */
[----:B-----5:R-:W-:-:S04]  /*0790*/  FFMA R15, R22, R21, R15 ;  /* 0x00000015160f7223 */ /* 0x020fc8000000000f */
[----:B------:R-:W-:-:S04]  /*07a0*/  FFMA R15, R24, R23, R15 ;  /* 0x00000017180f7223 */ /* 0x000fc8000000000f */
[----:B------:R-:W-:-:S04]  /*07b0*/  FFMA R13, R12, R13, R15 ;  /* 0x0000000d0c0d7223 */ /* 0x000fc8000000000f */
[----:B------:R-:W-:-:S04]  /*07c0*/  FFMA R11, R6, R11, R13 ;  /* 0x0000000b060b7223 */ /* 0x000fc8000000000d */
[----:B------:R-:W-:-:S07]  /*07d0*/  FFMA R14, R26, R10, R11 ;  /* 0x0000000a1a0e7223 */ /* 0x000fce000000000b */
.L_x_5:
        /* <DEDUP_REMOVED lines=17> */
[----:B------:R-:W5:Y:S01]  /*08f0*/  LDG.E R17, desc[UR12][R2.64+0xc] ;  /* 0x00000c0c02117981 */ /* 0x000f62000c1e1900 */
[----:B------:R-:W-:Y:S01]  /*0900*/  IADD3 R9, PT, PT, R9, 0x4, RZ ;  /* 0x0000000409097810 */ /* 0x000fe20007ffe0ff */
[----:B--2---:R-:W-:-:S04]  /*0910*/  FFMA R6, R11, R6, R14 ;  /* 0x000000060b067223 */ /* 0x004fc8000000000e */
[----:B---3--:R-:W-:-:S04]  /*0920*/  FFMA R6, R13, R10, R6 ;  /* 0x0000000a0d067223 */ /* 0x008fc80000000006 */
[----:B----4-:R-:W-:-:S04]  /*0930*/  FFMA R6, R15, R12, R6 ;  /* 0x0000000c0f067223 */ /* 0x010fc80000000006 */
[----:B-----5:R-:W-:-:S07]  /*0940*/  FFMA R14, R17, R16, R6 ;  /* 0x00000010110e7223 */ /* 0x020fce0000000006 */
.L_x_6:
[----:B------:R-:W-:Y:S05]  /*0950*/  BRA.U !UP1, `(.L_x_2) ;  /* 0x00000001094c7547 */ /* 0x000fea000b800000 */
[----:B------:R-:W0:Y:S01]  /*0960*/  LDC.64 R4, c[0x0][0x398] ;  /* 0x0000e600ff047b82 */ /* 0x000e220000000a00 */
[----:B------:R-:W-:Y:S01]  /*0970*/  IADD3 R11, PT, PT, R8, R9, RZ ;  /* 0x00000009080b7210 */ /* 0x000fe20007ffe0ff */
[----:B------:R-:W-:-:S06]  /*0980*/  UIADD3 UR4, UPT, UPT, -UR4, URZ, URZ ;  /* 0x000000ff04047290 */ /* 0x000fcc000fffe1ff */
[----:B------:R-:W1:Y:S01]  /*0990*/  LDC.64 R2, c[0x0][0x388] ;  /* 0x0000e200ff027b82 */ /* 0x000e620000000a00 */
[----:B0-----:R-:W-:-:S03]  /*09a0*/  IMAD.WIDE.U32 R4, R9, 0x4, R4 ;  /* 0x0000000409047825 */ /* 0x001fc600078e0004 */
[----:B------:R-:W-:Y:S02]  /*09b0*/  MOV R6, R4 ;  /* 0x0000000400067202 */ /* 0x000fe40000000f00 */
[----:B------:R-:W-:-:S07]  /*09c0*/  MOV R13, R5 ;  /* 0x00000005000d7202 */ /* 0x000fce0000000f00 */
.L_x_7:
[----:B-1----:R-:W-:Y:S01]  /*09d0*/  IMAD.WIDE R4, R11, 0x4, R2 ;  /* 0x000000040b047825 */ /* 0x002fe200078e0202 */
[----:B------:R-:W-:Y:S02]  /*09e0*/  MOV R9, R13 ;  /* 0x0000000d00097202 */ /* 0x000fe40000000f00 */
[----:B------:R-:W-:-:S03]  /*09f0*/  MOV R8, R6 ;  /* 0x0000000600087202 */ /* 0x000fc60000000f00 */
[----:B------:R-:W2:Y:S04]  /*0a00*/  LDG.E R4, desc[UR12][R4.64] ;  /* 0x0000000c04047981 */ /* 0x000ea8000c1e1900 */
[----:B------:R-:W2:Y:S01]  /*0a10*/  LDG.E R9, desc[UR12][R8.64] ;  /* 0x0000000c08097981 */ /* 0x000ea2000c1e1900 */
[----:B------:R-:W-:Y:S01]  /*0a20*/  UIADD3 UR4, UPT, UPT, UR4, 0x1, URZ ;  /* 0x0000000104047890 */ /* 0x000fe2000fffe0ff */
[----:B------:R-:W-:Y:S02]  /*0a30*/  IADD3 R6, P0, PT, R6, 0x4, RZ ;  /* 0x0000000406067810 */ /* 0x000fe40007f1e0ff */
[----:B------:R-:W-:Y:S01]  /*0a40*/  IADD3 R11, PT, PT, R11, 0x1, RZ ;  /* 0x000000010b0b7810 */ /* 0x000fe20007ffe0ff */
[----:B------:R-:W-:Y:S01]  /*0a50*/  UISETP.NE.AND UP0, UPT, UR4, URZ, UPT ;  /* 0x000000ff0400728c */ /* 0x000fe2000bf05270 */
[----:B------:R-:W-:Y:S01]  /*0a60*/  IADD3.X R13, PT, PT, RZ, R13, RZ, P0, !PT ;  /* 0x0000000dff0d7210 */ /* 0x000fe200007fe4ff */
[----:B--2---:R-:W-:-:S07]  /*0a70*/  FFMA R14, R9, R4, R14 ;  /* 0x00000004090e7223 */ /* 0x004fce000000000e */
[----:B------:R-:W-:Y:S05]  /*0a80*/  BRA.U UP0, `(.L_x_7) ;  /* 0xfffffffd00d07547 */ /* 0x000fea000b83ffff */
.L_x_2:
[----:B------:R-:W0:Y:S02]  /*0a90*/  LDC.64 R2, c[0x0][0x3a0] ;  /* 0x0000e800ff027b82 */ /* 0x000e240000000a00 */
[----:B0-----:R-:W-:-:S05]  /*0aa0*/  IMAD.WIDE R2, R0, 0x4, R2 ;  /* 0x0000000400027825 */ /* 0x001fca00078e0202 */
[----:B------:R0:W-:Y:S02]  /*0ab0*/  STG.E desc[UR12][R2.64], R14 ;  /* 0x0000000e02007986 */ /* 0x0001e4000c10190c */
.L_x_1:
[----:B------:R-:W-:Y:S05]  /*0ac0*/  BSYNC.RECONVERGENT B0 ;  /* 0x0000000000007941 */ /* 0x000fea0003800200 */
.L_x_0:
[----:B------:R-:W1:Y:S02]  /*0ad0*/  LDC R9, c[0x0][0x3bc] ;  /* 0x0000ef00ff097b82 */ /* 0x000e640000000800 */
[----:B-1----:R-:W-:-:S13]  /*0ae0*/  ISETP.GE.AND P0, PT, R0, R9, PT ;  /* 0x000000090000720c */ /* 0x002fda0003f06270 */
[----:B------:R-:W-:Y:S05]  /*0af0*/  @P0 EXIT ;  /* 0x000000000000094d */ /* 0x000fea0003800000 */
[----:B0-----:R-:W0:Y:S08]  /*0b00*/  LDC.64 R2, c[0x0][0x398] ;  /* 0x0000e600ff027b82 */ /* 0x001e300000000a00 */
[----:B------:R-:W1:Y:S01]  /*0b10*/  LDC.64 R4, c[0x0][0x3b0] ;  /* 0x0000ec00ff047b82 */ /* 0x000e620000000a00 */
[----:B0-----:R-:W-:-:S05]  /*0b20*/  IMAD.WIDE R2, R0, 0x4, R2 ;  /* 0x0000000400027825 */ /* 0x001fca00078e0202 */
[----:B------:R-:W2:Y:S01]  /*0b30*/  LDG.E R6, desc[UR12][R2.64] ;  /* 0x0000000c02067981 */ /* 0x000ea2000c1e1900 */
[----:B-1----:R-:W-:-:S05]  /*0b40*/  IMAD.WIDE R4, R0, 0x4, R4 ;  /* 0x0000000400047825 */ /* 0x002fca00078e0204 */
[----:B------:R-:W2:Y:S01]  /*0b50*/  LDG.E R11, desc[UR12][R4.64] ;  /* 0x0000000c040b7981 */ /* 0x000ea2000c1e1900 */
[----:B------:R-:W-:Y:S01]  /*0b60*/  ISETP.GE.AND P0, PT, R7, 0x1, PT ;  /* 0x000000010700780c */ /* 0x000fe20003f06270 */
[----:B--2---:R-:W-:-:S05]  /*0b70*/  FADD R11, R6, R11 ;  /* 0x0000000b060b7221 */ /* 0x004fca0000000000 */
[----:B------:R0:W-:Y:S07]  /*0b80*/  STG.E desc[UR12][R4.64], R11 ;  /* 0x0000000b04007986 */ /* 0x0001ee000c10190c */
[----:B------:R-:W-:Y:S05]  /*0b90*/  @!P0 EXIT ;  /* 0x000000000000894d */ /* 0x000fea0003800000 */
[C---:B------:R-:W-:Y:S01]  /*0ba0*/  ISETP.GE.U32.AND P1, PT, R7.reuse, 0x8, PT ;  /* 0x000000080700780c */ /* 0x040fe20003f26070 */
[----:B------:R-:W-:Y:S01]  /*0bb0*/  HFMA2 R6, -RZ, RZ, 0, 0 ;  /* 0x00000000ff067431 */ /* 0x000fe200000001ff */
[----:B0-----:R-:W-:-:S04]  /*0bc0*/  LOP3.LUT R11, R7, 0x7, RZ, 0xc0, !PT ;  /* 0x00000007070b7812 */ /* 0x001fc800078ec0ff */
[----:B------:R-:W-:-:S07]  /*0bd0*/  ISETP.NE.AND P0, PT, R11, RZ, PT ;  /* 0x000000ff0b00720c */ /* 0x000fce0003f05270 */
[----:B------:R-:W-:Y:S06]  /*0be0*/  @!P1 BRA `(.L_x_8) ;  /* 0x0000000000fc9947 */ /* 0x000fec0003800000 */
[----:B------:R-:W0:Y:S01]  /*0bf0*/  LDCU.64 UR4, c[0x0][0x380] ;  /* 0x00007000ff0477ac */ /* 0x000e220008000a00 */
[----:B------:R-:W-:Y:S02]  /*0c00*/  LOP3.LUT R6, R7, 0x7ffffff8, RZ, 0xc0, !PT ;  /* 0x7ffffff807067812 */ /* 0x000fe400078ec0ff */
[----:B------:R-:W-:Y:S02]  /*0c10*/  MOV R8, R0 ;  /* 0x0000000000087202 */ /* 0x000fe40000000f00 */
[----:B------:R-:W-:Y:S01]  /*0c20*/  IADD3 R10, PT, PT, -R6, RZ, RZ ;  /* 0x000000ff060a7210 */ /* 0x000fe20007ffe1ff */
[----:B0-----:R-:W-:-:S04]  /*0c30*/  UIADD3 UR4, UP0, UPT, UR4, 0x10, URZ ;  /* 0x0000001004047890 */ /* 0x001fc8000ff1e0ff */
[----:B------:R-:W-:Y:S02]  /*0c40*/  UIADD3.X UR5, UPT, UPT, URZ, UR5, URZ, UP0, !UPT ;  /* 0x00000005ff057290 */ /* 0x000fe400087fe4ff */
[----:B------:R-:W-:-:S04]  /*0c50*/  MOV R4, UR4 ;  /* 0x0000000400047c02 */ /* 0x000fc80008000f00 */
[----:B------:R-:W-:-:S07]  /*0c60*/  MOV R5, UR5 ;  /* 0x0000000500057c02 */ /* 0x000fce0008000f00 */
.L_x_9:
[----:B-1----:R-:W0:Y:S01]  /*0c70*/  LDC.64 R12, c[0x0][0x3a8] ;  /* 0x0000ea00ff0c7b82 */ /* 0x002e220000000a00 */
[----:B------:R-:W2:Y:S04]  /*0c80*/  LDG.E R15, desc[UR12][R2.64] ;  /* 0x0000000c020f7981 */ /* 0x000ea8000c1e1900 */
[----:B------:R-:W2:Y:S01]  /*0c90*/  LDG.E R14, desc[UR12][R4.64+-0x10] ;  /* 0xfffff00c040e7981 */ /* 0x000ea2000c1e1900 */
[----:B0-----:R-:W-:-:S05]  /*0ca0*/  IMAD.WIDE R12, R8, 0x4, R12 ;  /* 0x00000004080c7825 */ /* 0x001fca00078e020c */
[----:B------:R-:W2:Y:S02]  /*0cb0*/  LDG.E R17, desc[UR12][R12.64] ;  /* 0x0000000c0c117981 */ /* 0x000ea4000c1e1900 */
[----:B--2---:R-:W-:Y:S01]  /*0cc0*/  FFMA R19, R14, R15, R17 ;  /* 0x0000000f0e137223 */ /* 0x004fe20000000011 */
[----:B------:R-:W-:-:S04]  /*0cd0*/  IMAD.WIDE R14, R9, 0x4, R12 ;  /* 0x00000004090e7825 */ /* 0x000fc800078e020c */
[----:B------:R0:W-:Y:S04]  /*0ce0*/  STG.E desc[UR12][R12.64], R19 ;  /* 0x000000130c007986 */ /* 0x0001e8000c10190c */
[----:B------:R-:W2:Y:S04]  /*0cf0*/  LDG.E R16, desc[UR12][R4.64+-0xc] ;  /* 0xfffff40c04107981 */ /* 0x000ea8000c1e1900 */
[----:B------:R-:W2:Y:S04]  /*0d00*/  LDG.E R17, desc[UR12][R2.64] ;  /* 0x0000000c02117981 */ /* 0x000ea8000c1e1900 */
[----:B------:R-:W2:Y:S02]  /*0d10*/  LDG.E R21, desc[UR12][R14.64] ;  /* 0x0000000c0e157981 */ /* 0x000ea4000c1e1900 */
[----:B--2---:R-:W-:Y:S01]  /*0d20*/  FFMA R21, R16, R17, R21 ;  /* 0x0000001110157223 */ /* 0x004fe20000000015 */
[----:B------:R-:W-:-:S04]  /*0d30*/  IMAD.WIDE R16, R9, 0x4, R14 ;  /* 0x0000000409107825 */ /* 0x000fc800078e020e */
[----:B------:R1:W-:Y:S04]  /*0d40*/  STG.E desc[UR12][R14.64], R21 ;  /* 0x000000150e007986 */ /* 0x0003e8000c10190c */
[----:B------:R-:W2:Y:S04]  /*0d50*/  LDG.E R18, desc[UR12][R4.64+-0x8] ;  /* 0xfffff80c04127981 */ /* 0x000ea8000c1e1900 */
[----:B------:R-:W2:Y:S04]  /*0d60*/  LDG.E R23, desc[UR12][R2.64] ;  /* 0x0000000c02177981 */ /* 0x000ea8000c1e1900 */
[----:B------:R-:W2:Y:S01]  /*0d70*/  LDG.E R25, desc[UR12][R16.64] ;  /* 0x0000000c10197981 */ /* 0x000ea2000c1e1900 */
[----:B0-----:R-:W-:-:S04]  /*0d80*/  IMAD.WIDE R12, R9, 0x4, R16 ;  /* 0x00000004090c7825 */ /* 0x001fc800078e0210 */
[----:B--2---:R-:W-:-:S05]  /*0d90*/  FFMA R23, R18, R23, R25 ;  /* 0x0000001712177223 */ /* 0x004fca0000000019 */
[----:B------:R0:W-:Y:S04]  /*0da0*/  STG.E desc[UR12][R16.64], R23 ;  /* 0x0000001710007986 */ /* 0x0001e8000c10190c */
[----:B------:R-:W2:Y:S04]  /*0db0*/  LDG.E R18, desc[UR12][R4.64+-0x4] ;  /* 0xfffffc0c04127981 */ /* 0x000ea8000c1e1900 */
[----:B------:R-:W2:Y:S04]  /*0dc0*/  LDG.E R19, desc[UR12][R2.64] ;  /* 0x0000000c02137981 */ /* 0x000ea8000c1e1900 */
[----:B------:R-:W2:Y:S01]  /*0dd0*/  LDG.E R25, desc[UR12][R12.64] ;  /* 0x0000000c0c197981 */ /* 0x000ea2000c1e1900 */
[----:B-1----:R-:W-:-:S04]  /*0de0*/  IMAD.WIDE R14, R9, 0x4, R12 ;  /* 0x00000004090e7825 */ /* 0x002fc800078e020c */
[----:B--2---:R-:W-:-:S05]  /*0df0*/  FFMA R19, R18, R19, R25 ;  /* 0x0000001312137223 */ /* 0x004fca0000000019 */
        /* <DEDUP_REMOVED lines=19> */
[----:B------:R0:W2:Y:S04]  /*0f30*/  LDG.E R18, desc[UR12][R4.64+0xc] ;  /* 0x00000c0c04127981 */ /* 0x0000a8000c1e1900 */
[----:B------:R-:W2:Y:S04]  /*0f40*/  LDG.E R21, desc[UR12][R2.64] ;  /* 0x0000000c02157981 */ /* 0x000ea8000c1e1900 */
[----:B------:R-:W2:Y:S01]  /*0f50*/  LDG.E R25, desc[UR12][R14.64] ;  /* 0x0000000c0e197981 */ /* 0x000ea2000c1e1900 */
[----:B------:R-:W-:-:S04]  /*0f60*/  IADD3 R10, PT, PT, R10, 0x8, RZ ;  /* 0x000000080a0a7810 */ /* 0x000fc80007ffe0ff */
[----:B------:R-:W-:Y:S02]  /*0f70*/  ISETP.NE.AND P1, PT, R10, RZ, PT ;  /* 0x000000ff0a00720c */ /* 0x000fe40003f25270 */
[----:B0-----:R-:W-:Y:S02]  /*0f80*/  IADD3 R4, P2, PT, R4, 0x20, RZ ;  /* 0x0000002004047810 */ /* 0x001fe40007f5e0ff */
[----:B------:R-:W-:Y:S02]  /*0f90*/  LEA R8, R9, R8, 0x3 ;  /* 0x0000000809087211 */ /* 0x000fe400078e18ff */
[----:B------:R-:W-:Y:S01]  /*0fa0*/  IADD3.X R5, PT, PT, RZ, R5, RZ, P2, !PT ;  /* 0x00000005ff057210 */ /* 0x000fe200017fe4ff */
[----:B--2---:R-:W-:-:S05]  /*0fb0*/  FFMA R21, R18, R21, R25 ;  /* 0x0000001512157223 */ /* 0x004fca0000000019 */
[----:B------:R1:W-:Y:S01]  /*0fc0*/  STG.E desc[UR12][R14.64], R21 ;  /* 0x000000150e007986 */ /* 0x0003e2000c10190c */
[----:B------:R-:W-:Y:S05]  /*0fd0*/  @P1 BRA `(.L_x_9) ;  /* 0xfffffffc00241947 */ /* 0x000fea000383ffff */
.L_x_8:
[----:B------:R-:W-:Y:S05]  /*0fe0*/  @!P0 EXIT ;  /* 0x000000000000894d */ /* 0x000fea0003800000 */
[----:B------:R-:W-:Y:S02]  /*0ff0*/  ISETP.GE.U32.AND P0, PT, R11, 0x4, PT ;  /* 0x000000040b00780c */ /* 0x000fe40003f06070 */
[----:B-1----:R-:W-:-:S04]  /*1000*/  LOP3.LUT R16, R7, 0x3, RZ, 0xc0, !PT ;  /* 0x0000000307107812 */ /* 0x002fc800078ec0ff */
[----:B------:R-:W-:-:S07]  /*1010*/  ISETP.NE.AND P1, PT, R16, RZ, PT ;  /* 0x000000ff1000720c */ /* 0x000fce0003f25270 */
[----:B------:R-:W-:Y:S06]  /*1020*/  @!P0 BRA `(.L_x_10) ;  /* 0x0000000000748947 */ /* 0x000fec0003800000 */
[----:B------:R-:W0:Y:S01]  /*1030*/  LDC.64 R14, c[0x0][0x3a8] ;  /* 0x0000ea00ff0e7b82 */ /* 0x000e220000000a00 */
[----:B------:R-:W-:-:S07]  /*1040*/  IMAD R11, R6, R9, R0 ;  /* 0x00000009060b7224 */ /* 0x000fce00078e0200 */
[----:B------:R-:W1:Y:S01]  /*1050*/  LDC.64 R4, c[0x0][0x380] ;  /* 0x0000e000ff047b82 */ /* 0x000e620000000a00 */
[----:B0-----:R-:W-:Y:S02]  /*1060*/  IMAD.WIDE R14, R11, 0x4, R14 ;  /* 0x000000040b0e7825 */ /* 0x001fe400078e020e */
[----:B------:R-:W2:Y:S04]  /*1070*/  LDG.E R11, desc[UR12][R2.64] ;  /* 0x0000000c020b7981 */ /* 0x000ea8000c1e1900 */
[----:B------:R-:W2:Y:S01]  /*1080*/  LDG.E R13, desc[UR12][R14.64] ;  /* 0x0000000c0e0d7981 */ /* 0x000ea2000c1e1900 */
[----:B-1----:R-:W-:-:S05]  /*1090*/  IMAD.WIDE.U32 R4, R6, 0x4, R4 ;  /* 0x0000000406047825 */ /* 0x002fca00078e0004 */
        /* <DEDUP_REMOVED lines=19> */
[----:B------:R-:W-:Y:S01]  /*11d0*/  IADD3 R6, PT, PT, R6, 0x4, RZ ;  /* 0x0000000406067810 */ /* 0x000fe20007ffe0ff */
[----:B--2---:R-:W-:-:S05]  /*11e0*/  FFMA R17, R8, R17, R23 ;  /* 0x0000001108117223 */ /* 0x004fca0000000017 */
[----:B------:R1:W-:Y:S02]  /*11f0*/  STG.E desc[UR12][R14.64], R17 ;  /* 0x000000110e007986 */ /* 0x0003e4000c10190c */
.L_x_10:
[----:B------:R-:W-:Y:S05]  /*1200*/  @!P1 EXIT ;  /* 0x000000000000994d */ /* 0x000fea0003800000 */
[----:B------:R-:W-:Y:S02]  /*1210*/  ISETP.NE.AND P0, PT, R16, 0x1, PT ;  /* 0x000000011000780c */ /* 0x000fe40003f05270 */
[----:B------:R-:W-:-:S04]  /*1220*/  LOP3.LUT R7, R7, 0x1, RZ, 0xc0, !PT ;  /* 0x0000000107077812 */ /* 0x000fc800078ec0ff */
[----:B------:R-:W-:-:S07]  /*1230*/  ISETP.NE.U32.AND P1, PT, R7, 0x1, PT ;  /* 0x000000010700780c */ /* 0x000fce0003f25070 */
[----:B------:R-:W-:Y:S06]  /*1240*/  @!P0 BRA `(.L_x_11) ;  /* 0x0000000000448947 */ /* 0x000fec0003800000 */
[----:B-1----:R-:W0:Y:S01]  /*1250*/  LDC.64 R10, c[0x0][0x3a8] ;  /* 0x0000ea00ff0a7b82 */ /* 0x002e220000000a00 */
[----:B------:R-:W-:Y:S01]  /*1260*/  IMAD R7, R6, R9, R0 ;  /* 0x0000000906077224 */ /* 0x000fe200078e0200 */
[----:B------:R-:W2:Y:S06]  /*1270*/  LDG.E R8, desc[UR12][R2.64] ;  /* 0x0000000c02087981 */ /* 0x000eac000c1e1900 */
[----:B------:R-:W1:Y:S01]  /*1280*/  LDC.64 R4, c[0x0][0x380] ;  /* 0x0000e000ff047b82 */ /* 0x000e620000000a00 */
[----:B0-----:R-:W-:-:S05]  /*1290*/  IMAD.WIDE R10, R7, 0x4, R10 ;  /* 0x00000004070a7825 */ /* 0x001fca00078e020a */
        /* <DEDUP_REMOVED lines=8> */
[----:B------:R-:W2:Y:S01]  /*1320*/  LDG.E R17, desc[UR12][R12.64] ;  /* 0x0000000c0c117981 */ /* 0x000ea2000c1e1900 */
[----:B------:R-:W-:Y:S01]  /*1330*/  IADD3 R6, PT, PT, R6, 0x2, RZ ;  /* 0x0000000206067810 */ /* 0x000fe20007ffe0ff */
[----:B--2---:R-:W-:-:S05]  /*1340*/  FFMA R15, R8, R15, R17 ;  /* 0x0000000f080f7223 */ /* 0x004fca0000000011 */
[----:B------:R0:W-:Y:S02]  /*1350*/  STG.E desc[UR12][R12.64], R15 ;  /* 0x0000000f0c007986 */ /* 0x0001e4000c10190c */
.L_x_11:
[----:B------:R-:W-:Y:S05]  /*1360*/  @P1 EXIT ;  /* 0x000000000000194d */ /* 0x000fea0003800000 */
[----:B------:R-:W2:Y:S01]  /*1370*/  LDC.64 R4, c[0x0][0x380] ;  /* 0x0000e000ff047b82 */ /* 0x000ea20000000a00 */
[C---:B------:R-:W-:Y:S01]  /*1380*/  IMAD R9, R6.reuse, R9, R0 ;  /* 0x0000000906097224 */ /* 0x040fe200078e0200 */
[----:B------:R-:W3:Y:S06]  /*1390*/  LDG.E R3, desc[UR12][R2.64] ;  /* 0x0000000c02037981 */ /* 0x000eec000c1e1900 */
[----:B01----:R-:W0:Y:S01]  /*13a0*/  LDC.64 R10, c[0x0][0x3a8] ;  /* 0x0000ea00ff0a7b82 */ /* 0x003e220000000a00 */
[----:B--2---:R-:W-:-:S06]  /*13b0*/  IMAD.WIDE.U32 R6, R6, 0x4, R4 ;  /* 0x0000000406067825 */ /* 0x004fcc00078e0004 */
[----:B------:R-:W3:Y:S01]  /*13c0*/  LDG.E R6, desc[UR12][R6.64] ;  /* 0x0000000c06067981 */ /* 0x000ee2000c1e1900 */
[----:B0-----:R-:W-:-:S05]  /*13d0*/  IMAD.WIDE R4, R9, 0x4, R10 ;  /* 0x0000000409047825 */ /* 0x001fca00078e020a */
[----:B------:R-:W3:Y:S02]  /*13e0*/  LDG.E R9, desc[UR12][R4.64] ;  /* 0x0000000c04097981 */ /* 0x000ee4000c1e1900 */
[----:B---3--:R-:W-:-:S05]  /*13f0*/  FFMA R9, R6, R3, R9 ;  /* 0x0000000306097223 */ /* 0x008fca0000000009 */
[----:B------:R-:W-:Y:S01]  /*1400*/  STG.E desc[UR12][R4.64], R9 ;  /* 0x0000000904007986 */ /* 0x000fe2000c10190c */
[----:B------:R-:W-:Y:S05]  /*1410*/  EXIT ;  /* 0x000000000000794d */ /* 0x000fea0003800000 */
.L_x_12:
[----:B------:R-:W-:-:S00]  /*1420*/  BRA `(.L_x_12) ;  /* 0xfffffffc00fc7947 */ /* 0x000fc0000383ffff */
[----:B------:R-:W-:-:S00]  /*1430*/  NOP ;  /* 0x0000000000007918 */ /* 0x000fc00000000000 */
        /* <DEDUP_REMOVED lines=12> */
.L_x_20:


//--------------------- .text.forward             --------------------------
	.section	.text.forward,"ax",@progbits
	.align	128
        .global         forward
        .type           forward,@function
        .size           forward,(.L_x_21 - forward)
        .other          forward,@"STO_CUDA_ENTRY STV_DEFAULT"
forward:
.text.forward:
[----:B------:R-:W-:Y:S01]  /*0000*/  LDC R1, c[0x0][0x37c] ;  /* 0x0000df00ff017b82 */ /* 0x000fe20000000800 */
[----:B------:R-:W0:Y:S07]  /*0010*/  S2R R2, SR_TID.X ;  /* 0x0000000000027919 */ /* 0x000e2e0000002100 */
[----:B------:R-:W0:Y:S08]  /*0020*/  S2UR UR4, SR_CTAID.X ;  /* 0x00000000000479c3 */ /* 0x000e300000002500 */
[----:B------:R-:W0:Y:S08]  /*0030*/  LDC R3, c[0x0][0x360] ;  /* 0x0000d800ff037b82 */ /* 0x000e300000000800 */
[----:B------:R-:W1:Y:S01]  /*0040*/  LDC R0, c[0x0][0x3a4] ;  /* 0x0000e900ff007b82 */ /* 0x000e620000000800 */
[----:B0-----:R-:W-:-:S05]  /*0050*/  IMAD R3, R3, UR4, R2 ;  /* 0x0000000403037c24 */ /* 0x001fca000f8e0202 */
[----:B-1----:R-:W-:-:S13]  /*0060*/  ISETP.GE.AND P0, PT, R3, R0, PT ;  /* 0x000000000300720c */ /* 0x002fda0003f06270 */
[----:B------:R-:W-:Y:S05]  /*0070*/  @P0 EXIT ;  /* 0x000000000000094d */ /* 0x000fea0003800000 */
[----:B------:R-:W0:Y:S01]  /*0080*/  LDCU UR6, c[0x0][0x3a0] ;  /* 0x00007400ff0677ac */ /* 0x000e220008000800 */
[----:B------:R-:W-:Y:S01]  /*0090*/  HFMA2 R17, -RZ, RZ, 0, 0 ;  /* 0x00000000ff117431 */ /* 0x000fe200000001ff */
[----:B------:R-:W1:Y:S01]  /*00a0*/  LDCU.64 UR10, c[0x0][0x358] ;  /* 0x00006b00ff0a77ac */ /* 0x000e620008000a00 */
[----:B0-----:R-:W-:-:S09]  /*00b0*/  UISETP.GE.AND UP0, UPT, UR6, 0x1, UPT ;  /* 0x000000010600788c */ /* 0x001fd2000bf06270 */
[----:B-1----:R-:W-:Y:S05]  /*00c0*/  BRA.U !UP0, `(.L_x_13) ;  /* 0x0000000908b47547 */ /* 0x002fea000b800000 */
[----:B------:R-:W-:Y:S01]  /*00d0*/  UISETP.GE.U32.AND UP1, UPT, UR6, 0x10, UPT ;  /* 0x000000100600788c */ /* 0x000fe2000bf26070 */
[----:B------:R-:W-:Y:S01]  /*00e0*/  MOV R17, RZ ;  /* 0x000000ff00117202 */ /* 0x000fe20000000f00 */
[----:B------:R-:W-:Y:S01]  /*00f0*/  ULOP3.LUT UR7, UR6, 0xf, URZ, 0xc0, !UPT ;  /* 0x0000000f06077892 */ /* 0x000fe2000f8ec0ff */
[----:B------:R-:W-:-:S03]  /*0100*/  MOV R2, RZ ;  /* 0x000000ff00027202 */ /* 0x000fc60000000f00 */
[----:B------:R-:W-:-:S03]  /*0110*/  UISETP.NE.AND UP0, UPT, UR7, URZ, UPT ;  /* 0x000000ff0700728c */ /* 0x000fc6000bf05270 */
[----:B------:R-:W-:Y:S08]  /*0120*/  BRA.U !UP1, `(.L_x_14) ;  /* 0x0000000509447547 */ /* 0x000ff0000b800000 */
[----:B------:R-:W0:Y:S01]  /*0130*/  LDCU.64 UR4, c[0x0][0x380] ;  /* 0x00007000ff0477ac */ /* 0x000e220008000a00 */
[----:B------:R-:W-:Y:S02]  /*0140*/  MOV R17, RZ ;  /* 0x000000ff00117202 */ /* 0x000fe40000000f00 */
[----:B------:R-:W-:Y:S01]  /*0150*/  MOV R5, R3 ;  /* 0x0000000300057202 */ /* 0x000fe20000000f00 */
[----:B------:R-:W-:-:S04]  /*0160*/  ULOP3.LUT UR8, UR6, 0x7ffffff0, URZ, 0xc0, !UPT ;  /* 0x7ffffff006087892 */ /* 0x000fc8000f8ec0ff */
[----:B------:R-:W-:Y:S02]  /*0170*/  UIADD3 UR9, UPT, UPT, -UR8, URZ, URZ ;  /* 0x000000ff08097290 */ /* 0x000fe4000fffe1ff */
[----:B------:R-:W-:Y:S01]  /*0180*/  MOV R2, UR8 ;  /* 0x0000000800027c02 */ /* 0x000fe20008000f00 */
[----:B0-----:R-:W-:-:S04]  /*0190*/  UIADD3 UR4, UP1, UPT, UR4, 0x20, URZ ;  /* 0x0000002004047890 */ /* 0x001fc8000ff3e0ff */
[----:B------:R-:W-:Y:S02]  /*01a0*/  UIADD3.X UR5, UPT, UPT, URZ, UR5, URZ, UP1, !UPT ;  /* 0x00000005ff057290 */ /* 0x000fe40008ffe4ff */
[----:B------:R-:W-:-:S04]  /*01b0*/  MOV R10, UR4 ;  /* 0x00000004000a7c02 */ /* 0x000fc80008000f00 */
[----:B------:R-:W-:-:S07]  /*01c0*/  MOV R11, UR5 ;  /* 0x00000005000b7c02 */ /* 0x000fce0008000f00 */
.L_x_15:
[----:B------:R-:W0:Y:S01]  /*01d0*/  LDC.64 R8, c[0x0][0x388] ;  /* 0x0000e200ff087b82 */ /* 0x000e220000000a00 */
[----:B------:R-:W2:Y:S04]  /*01e0*/  LDG.E R26, desc[UR10][R10.64+-0x20] ;  /* 0xffffe00a0a1a7981 */ /* 0x000ea8000c1e1900 */
[----:B------:R-:W3:Y:S04]  /*01f0*/  LDG.E R19, desc[UR10][R10.64+-0x1c] ;  /* 0xffffe40a0a137981 */ /* 0x000ee8000c1e1900 */
[----:B------:R-:W4:Y:S04]  /*0200*/  LDG.E R27, desc[UR10][R10.64+-0x18] ;  /* 0xffffe80a0a1b7981 */ /* 0x000f28000c1e1900 */
[----:B------:R-:W5:Y:S04]  /*0210*/  LDG.E R4, desc[UR10][R10.64+-0x14] ;  /* 0xffffec0a0a047981 */ /* 0x000f68000c1e1900 */
[----:B------:R-:W5:Y:S01]  /*0220*/  LDG.E R20, desc[UR10][R10.64+-0x8] ;  /* 0xfffff80a0a147981 */ /* 0x000f62000c1e1900 */
[----:B0-----:R-:W-:-:S05]  /*0230*/  IMAD.WIDE R8, R5, 0x4, R8 ;  /* 0x0000000405087825 */ /* 0x001fca00078e0208 */
[----:B------:R-:W2:Y:S01]  /*0240*/  LDG.E R16, desc[UR10][R8.64] ;  /* 0x0000000a08107981 */ /* 0x000ea2000c1e1900 */
[----:B------:R-:W-:-:S05]  /*0250*/  IMAD.WIDE R12, R0, 0x4, R8 ;  /* 0x00000004000c7825 */ /* 0x000fca00078e0208 */
[----:B------:R-:W3:Y:S01]  /*0260*/  LDG.E R18, desc[UR10][R12.64] ;  /* 0x0000000a0c127981 */ /* 0x000ee2000c1e1900 */
[----:B------:R-:W-:-:S03]  /*0270*/  IMAD.WIDE R22, R0, 0x4, R12 ;  /* 0x0000000400167825 */ /* 0x000fc600078e020c */
[----:B------:R-:W5:Y:S01]  /*0280*/  LDG.E R9, desc[UR10][R10.64+-0x10] ;  /* 0xfffff00a0a097981 */ /* 0x000f62000c1e1900 */
[----:B------:R-:W-:-:S03]  /*0290*/  IMAD.WIDE R14, R0, 0x4, R22 ;  /* 0x00000004000e7825 */ /* 0x000fc600078e0216 */
[----:B------:R-:W4:Y:S04]  /*02a0*/  LDG.E R24, desc[UR10][R22.64] ;  /* 0x0000000a16187981 */ /* 0x000f28000c1e1900 */
[----:B------:R-:W5:Y:S01]  /*02b0*/  LDG.E R7, desc[UR10][R14.64] ;  /* 0x0000000a0e077981 */ /* 0x000f62000c1e1900 */
[----:B------:R-:W-:-:S03]  /*02c0*/  IMAD.WIDE R28, R0, 0x4, R14 ;  /* 0x00000004001c7825 */ /* 0x000fc600078e020e */
[----:B------:R-:W5:Y:S04]  /*02d0*/  LDG.E R8, desc[UR10][R10.64+-0xc] ;  /* 0xfffff40a0a087981 */ /* 0x000f68000c1e1900 */
[----:B------:R0:W5:Y:S02]  /*02e0*/  LDG.E R6, desc[UR10][R28.64] ;  /* 0x0000000a1c067981 */ /* 0x000164000c1e1900 */
[----:B0-----:R-:W-:-:S05]  /*02f0*/  IMAD.WIDE R28, R0, 0x4, R28 ;  /* 0x00000004001c7825 */ /* 0x001fca00078e021c */
[----:B------:R-:W5:Y:S01]  /*0300*/  LDG.E R21, desc[UR10][R28.64] ;  /* 0x0000000a1c157981 */ /* 0x000f62000c1e1900 */
[----:B------:R-:W-:-:S05]  /*0310*/  IMAD.WIDE R22, R0, 0x4, R28 ;  /* 0x0000000400167825 */ /* 0x000fca00078e021c */
[----:B------:R0:W5:Y:S01]  /*0320*/  LDG.E R25, desc[UR10][R22.64] ;  /* 0x0000000a16197981 */ /* 0x000162000c1e1900 */
[----:B------:R-:W-:-:S03]  /*0330*/  IMAD.WIDE R12, R0, 0x4, R22 ;  /* 0x00000004000c7825 */ /* 0x000fc600078e0216 */
[----:B------:R-:W5:Y:S01]  /*0340*/  LDG.E R29, desc[UR10][R10.64+-0x4] ;  /* 0xfffffc0a0a1d7981 */ /* 0x000f62000c1e1900 */
[----:B------:R-:W-:-:S03]  /*0350*/  IMAD.WIDE R14, R0, 0x4, R12 ;  /* 0x00000004000e7825 */ /* 0x000fc600078e020c */
[----:B------:R-:W5:Y:S04]  /*0360*/  LDG.E R12, desc[UR10][R12.64] ;  /* 0x0000000a0c0c7981 */ /* 0x000f68000c1e1900 */
[----:B------:R-:W5:Y:S01]  /*0370*/  LDG.E R13, desc[UR10][R10.64+0x8] ;  /* 0x0000080a0a0d7981 */ /* 0x000f62000c1e1900 */
[----:B--2---:R-:W-:Y:S01]  /*0380*/  FFMA R26, R26, R16, R17 ;  /* 0x000000101a1a7223 */ /* 0x004fe20000000011 */
[C---:B------:R-:W-:Y:S02]  /*0390*/  IMAD.WIDE R16, R0.reuse, 0x4, R14 ;  /* 0x0000000400107825 */ /* 0x040fe400078e020e */
[----:B------:R-:W2:Y:S02]  /*03a0*/  LDG.E R14, desc[UR10][R14.64] ;  /* 0x0000000a0e0e7981 */ /* 0x000ea4000c1e1900 */
[----:B---3--:R-:W-:Y:S01]  /*03b0*/  FFMA R26, R19, R18, R26 ;  /* 0x00000012131a7223 */ /* 0x008fe2000000001a */
[----:B------:R-:W-:-:S02]  /*03c0*/  IMAD.WIDE R18, R0, 0x4, R16 ;  /* 0x0000000400127825 */ /* 0x000fc400078e0210 */
[----:B------:R-:W3:Y:S02]  /*03d0*/  LDG.E R16, desc[UR10][R16.64] ;  /* 0x0000000a10107981 */ /* 0x000ee4000c1e1900 */
[----:B0-----:R-:W-:-:S04]  /*03e0*/  IMAD.WIDE R22, R0, 0x4, R18 ;  /* 0x0000000400167825 */ /* 0x001fc800078e0212 */
[----:B----4-:R-:W-:Y:S01]  /*03f0*/  FFMA R27, R27, R24, R26 ;  /* 0x000000181b1b7223 */ /* 0x010fe2000000001a */
[----:B------:R-:W4:Y:S04]  /*0400*/  LDG.E R18, desc[UR10][R18.64] ;  /* 0x0000000a12127981 */ /* 0x000f28000c1e1900 */
[----:B------:R-:W2:Y:S01]  /*0410*/  LDG.E R24, desc[UR10][R10.64] ;  /* 0x0000000a0a187981 */ /* 0x000ea2000c1e1900 */
[----:B-----5:R-:W-:Y:S01]  /*0420*/  FFMA R28, R4, R7, R27 ;  /* 0x00000007041c7223 */ /* 0x020fe2000000001b */
[C---:B------:R-:W-:Y:S02]  /*0430*/  IMAD.WIDE R26, R0.reuse, 0x4, R22 ;  /* 0x00000004001a7825 */ /* 0x040fe400078e0216 */
[----:B------:R-:W3:Y:S02]  /*0440*/  LDG.E R4, desc[UR10][R10.64+0x4] ;  /* 0x0000040a0a047981 */ /* 0x000ee4000c1e1900 */
[----:B------:R-:W-:Y:S01]  /*0450*/  FFMA R9, R9, R6, R28 ;  /* 0x0000000609097223 */ /* 0x000fe2000000001c */
[----:B------:R-:W-:Y:S01]  /*0460*/  IMAD.WIDE R6, R0, 0x4, R26 ;  /* 0x0000000400067825 */ /* 0x000fe200078e021a */
[----:B------:R-:W5:Y:S04]  /*0470*/  LDG.E R22, desc[UR10][R22.64] ;  /* 0x0000000a16167981 */ /* 0x000f68000c1e1900 */
[----:B------:R-:W5:Y:S04]  /*0480*/  LDG.E R15, desc[UR10][R10.64+0xc] ;  /* 0x00000c0a0a0f7981 */ /* 0x000f68000c1e1900 */
[----:B------:R-:W5:Y:S04]  /*0490*/  LDG.E R26, desc[UR10][R26.64] ;  /* 0x0000000a1a1a7981 */ /* 0x000f68000c1e1900 */
[----:B------:R-:W5:Y:S01]  /*04a0*/  LDG.E R17, desc[UR10][R10.64+0x10] ;  /* 0x0000100a0a117981 */ /* 0x000f62000c1e1900 */
[----:B------:R-:W-:Y:S01]  /*04b0*/  FFMA R21, R8, R21, R9 ;  /* 0x0000001508157223 */ /* 0x000fe20000000009 */
[----:B------:R-:W-:-:S02]  /*04c0*/  IMAD.WIDE R8, R0, 0x4, R6 ;  /* 0x0000000400087825 */ /* 0x000fc400078e0206 */
[----:B------:R0:W5:Y:S04]  /*04d0*/  LDG.E R6, desc[UR10][R6.64] ;  /* 0x0000000a06067981 */ /* 0x000168000c1e1900 */
[----:B------:R-:W5:Y:S04]  /*04e0*/  LDG.E R23, desc[UR10][R10.64+0x14] ;  /* 0x0000140a0a177981 */ /* 0x000f68000c1e1900 */
[----:B------:R-:W5:Y:S01]  /*04f0*/  LDG.E R19, desc[UR10][R8.64] ;  /* 0x0000000a08137981 */ /* 0x000f62000c1e1900 */
[----:B0-----:R-:W-:Y:S01]  /*0500*/  FFMA R7, R20, R25, R21 ;  /* 0x0000001914077223 */ /* 0x001fe20000000015 */
[----:B------:R-:W-:-:S02]  /*0510*/  IMAD.WIDE R20, R0, 0x4, R8 ;  /* 0x0000000400147825 */ /* 0x000fc400078e0208 */
[----:B------:R-:W5:Y:S04]  /*0520*/  LDG.E R28, desc[UR10][R10.64+0x18] ;  /* 0x0000180a0a1c7981 */ /* 0x000f68000c1e1900 */
[----:B------:R0:W5:Y:S04]  /*0530*/  LDG.E R25, desc[UR10][R10.64+0x1c] ;  /* 0x00001c0a0a197981 */ /* 0x000168000c1e1900 */
[----:B------:R-:W5:Y:S01]  /*0540*/  LDG.E R20, desc[UR10][R20.64] ;  /* 0x0000000a14147981 */ /* 0x000f62000c1e1900 */
[----:B------:R-:W-:Y:S01]  /*0550*/  FFMA R29, R29, R12, R7 ;  /* 0x0000000c1d1d7223 */ /* 0x000fe20000000007 */
[----:B------:R-:W-:-:S04]  /*0560*/  UIADD3 UR9, UPT, UPT, UR9, 0x10, URZ ;  /* 0x0000001009097890 */ /* 0x000fc8000fffe0ff */
[----:B------:R-:W-:Y:S01]  /*0570*/  UISETP.NE.AND UP1, UPT, UR9, URZ, UPT ;  /* 0x000000ff0900728c */ /* 0x000fe2000bf25270 */
[----:B0-----:R-:W-:Y:S02]  /*0580*/  IADD3 R10, P0, PT, R10, 0x40, RZ ;  /* 0x000000400a0a7810 */ /* 0x001fe40007f1e0ff */
[----:B------:R-:W-:Y:S02]  /*0590*/  LEA R5, R0, R5, 0x4 ;  /* 0x0000000500057211 */ /* 0x000fe400078e20ff */
        /* <DEDUP_REMOVED lines=8> */
[----:B------:R-:W-:Y:S01]  /*0620*/  FFMA R17, R25, R20, R28 ;  /* 0x0000001419117223 */ /* 0x000fe2000000001c */
[----:B------:R-:W-:Y:S06]  /*0630*/  BRA.U UP1, `(.L_x_15) ;  /* 0xfffffff901e47547 */ /* 0x000fec000b83ffff */
.L_x_14:
[----:B------:R-:W-:Y:S05]  /*0640*/  BRA.U !UP0, `(.L_x_13) ;  /* 0x0000000508547547 */ /* 0x000fea000b800000 */
[----:B------:R-:W-:Y:S02]  /*0650*/  UISETP.GE.U32.AND UP0, UPT, UR7, 0x8, UPT ;  /* 0x000000080700788c */ /* 0x000fe4000bf06070 */
[----:B------:R-:W-:-:S04]  /*0660*/  ULOP3.LUT UR5, UR6, 0x7, URZ, 0xc0, !UPT ;  /* 0x0000000706057892 */ /* 0x000fc8000f8ec0ff */
[----:B------:R-:W-:-:S03]  /*0670*/  UISETP.NE.AND UP1, UPT, UR5, URZ, UPT ;  /* 0x000000ff0500728c */ /* 0x000fc6000bf25270 */
[----:B------:R-:W-:Y:S08]  /*0680*/  BRA.U !UP0, `(.L_x_16) ;  /* 0x0000000108947547 */ /* 0x000ff0000b800000 */
[----:B------:R-:W0:Y:S01]  /*0690*/  LDC.64 R12, c[0x0][0x388] ;  /* 0x0000e200ff0c7b82 */ /* 0x000e220000000a00 */
[----:B------:R-:W-:-:S07]  /*06a0*/  IMAD R7, R2, R0, R3 ;  /* 0x0000000002077224 */ /* 0x000fce00078e0203 */
[----:B------:R-:W1:Y:S01]  /*06b0*/  LDC.64 R4, c[0x0][0x380] ;  /* 0x0000e000ff047b82 */ /* 0x000e620000000a00 */
[----:B0-----:R-:W-:-:S05]  /*06c0*/  IMAD.WIDE R12, R7, 0x4, R12 ;  /* 0x00000004070c7825 */ /* 0x001fca00078e020c */
[----:B------:R0:W2:Y:S01]  /*06d0*/  LDG.E R16, desc[UR10][R12.64] ;  /* 0x0000000a0c107981 */ /* 0x0000a2000c1e1900 */
[----:B------:R-:W-:-:S04]  /*06e0*/  IMAD.WIDE R14, R0, 0x4, R12 ;  /* 0x00000004000e7825 */ /* 0x000fc800078e020c */
[----:B-1----:R-:W-:Y:S01]  /*06f0*/  IMAD.WIDE.U32 R4, R2, 0x4, R4 ;  /* 0x0000000402047825 */ /* 0x002fe200078e0004 */
[----:B------:R1:W3:Y:S03]  /*0700*/  LDG.E R20, desc[UR10][R14.64] ;  /* 0x0000000a0e147981 */ /* 0x0002e6000c1e1900 */
[C---:B------:R-:W-:Y:S01]  /*0710*/  IMAD.WIDE R22, R0.reuse, 0x4, R14 ;  /* 0x0000000400167825 */ /* 0x040fe200078e020e */
[----:B------:R-:W2:Y:S04]  /*0720*/  LDG.E R18, desc[UR10][R4.64] ;  /* 0x0000000a04127981 */ /* 0x000ea8000c1e1900 */
[----:B------:R-:W3:Y:S01]  /*0730*/  LDG.E R19, desc[UR10][R4.64+0x4] ;  /* 0x0000040a04137981 */ /* 0x000ee2000c1e1900 */
[----:B------:R-:W-:-:S03]  /*0740*/  IMAD.WIDE R8, R0, 0x4, R22 ;  /* 0x0000000400087825 */ /* 0x000fc600078e0216 */
[----:B------:R-:W4:Y:S01]  /*0750*/  LDG.E R22, desc[UR10][R22.64] ;  /* 0x0000000a16167981 */ /* 0x000f22000c1e1900 */
[----:B------:R-:W-:-:S03]  /*0760*/  IMAD.WIDE R10, R0, 0x4, R8 ;  /* 0x00000004000a7825 */ /* 0x000fc600078e0208 */
[----:B------:R-:W4:Y:S04]  /*0770*/  LDG.E R21, desc[UR10][R4.64+0x8] ;  /* 0x0000080a04157981 */ /* 0x000f28000c1e1900 */
[----:B------:R-:W5:Y:S01]  /*0780*/  LDG.E R9, desc[UR10][R8.64] ;  /* 0x0000000a08097981 */ /* 0x000f62000c1e1900 */
[----:B------:R-:W-:-:S03]  /*0790*/  IMAD.WIDE R6, R0, 0x4, R10 ;  /* 0x0000000400067825 */ /* 0x000fc600078e020a */
[----:B------:R-:W5:Y:S01]  /*07a0*/  LDG.E R24, desc[UR10][R4.64+0xc] ;  /* 0x00000c0a04187981 */ /* 0x000f62000c1e1900 */
[----:B0-----:R-:W-:-:S03]  /*07b0*/  IMAD.WIDE R12, R0, 0x4, R6 ;  /* 0x00000004000c7825 */ /* 0x001fc600078e0206 */
[----:B------:R-:W5:Y:S04]  /*07c0*/  LDG.E R10, desc[UR10][R10.64] ;  /* 0x0000000a0a0a7981 */ /* 0x000f68000c1e1900 */
[----:B------:R-:W5:Y:S01]  /*07d0*/  LDG.E R25, desc[UR10][R4.64+0x10] ;  /* 0x0000100a04197981 */ /* 0x000f62000c1e1900 */
[----:B-1----:R-:W-:-:S03]  /*07e0*/  IMAD.WIDE R14, R0, 0x4, R12 ;  /* 0x00000004000e7825 */ /* 0x002fc600078e020c */
        /* <DEDUP_REMOVED lines=15> */
.L_x_16:
        /* <DEDUP_REMOVED lines=8> */
[----:B0-----:R-:W-:-:S04]  /*0960*/  IMAD.WIDE R6, R9, 0x4, R6 ;  /* 0x0000000409067825 */ /* 0x001fc800078e0206 */
[----:B------:R-:W-:Y:S02]  /*0970*/  IMAD.WIDE R8, R0, 0x4, R6 ;  /* 0x0000000400087825 */ /* 0x000fe400078e0206 */
[----:B------:R-:W2:Y:S02]  /*0980*/  LDG.E R6, desc[UR10][R6.64] ;  /* 0x0000000a06067981 */ /* 0x000ea4000c1e1900 */
[----:B-1----:R-:W-:-:S04]  /*0990*/  IMAD.WIDE.U32 R4, R2, 0x4, R4 ;  /* 0x0000000402047825 */ /* 0x002fc800078e0004 */
[C---:B------:R-:W-:Y:S01]  /*09a0*/  IMAD.WIDE R10, R0.reuse, 0x4, R8 ;  /* 0x00000004000a7825 */ /* 0x040fe200078e0208 */
[----:B------:R-:W2:Y:S04]  /*09b0*/  LDG.E R14, desc[UR10][R4.64] ;  /* 0x0000000a040e7981 */ /* 0x000ea8000c1e1900 */
[----:B------:R-:W3:Y:S01]  /*09c0*/  LDG.E R8, desc[UR10][R8.64] ;  /* 0x0000000a08087981 */ /* 0x000ee2000c1e1900 */
[----:B------:R-:W-:-:S03]  /*09d0*/  IMAD.WIDE R12, R0, 0x4, R10 ;  /* 0x00000004000c7825 */ /* 0x000fc600078e020a */
        /* <DEDUP_REMOVED lines=10> */
.L_x_17:
[----:B------:R-:W-:Y:S05]  /*0a80*/  BRA.U !UP1, `(.L_x_13) ;  /* 0x0000000109447547 */ /* 0x000fea000b800000 */
[----:B------:R-:W0:Y:S01]  /*0a90*/  LDC.64 R4, c[0x0][0x380] ;  /* 0x0000e000ff047b82 */ /* 0x000e220000000a00 */
[----:B------:R-:W-:Y:S01]  /*0aa0*/  IMAD R11, R2, R0, R3 ;  /* 0x00000000020b7224 */ /* 0x000fe200078e0203 */
[----:B------:R-:W-:-:S06]  /*0ab0*/  UIADD3 UR4, UPT, UPT, -UR4, URZ, URZ ;  /* 0x000000ff04047290 */ /* 0x000fcc000fffe1ff */
[----:B------:R-:W1:Y:S01]  /*0ac0*/  LDC.64 R8, c[0x0][0x388] ;  /* 0x0000e200ff087b82 */ /* 0x000e620000000a00 */
[----:B0-----:R-:W-:-:S03]  /*0ad0*/  IMAD.WIDE.U32 R4, R2, 0x4, R4 ;  /* 0x0000000402047825 */ /* 0x001fc600078e0004 */
[----:B------:R-:W-:Y:S02]  /*0ae0*/  MOV R6, R4 ;  /* 0x0000000400067202 */ /* 0x000fe40000000f00 */
[----:B------:R-:W-:-:S07]  /*0af0*/  MOV R7, R5 ;  /* 0x0000000500077202 */ /* 0x000fce0000000f00 */
.L_x_18:
[C---:B-1----:R-:W-:Y:S01]  /*0b00*/  IMAD.WIDE R4, R11.reuse, 0x4, R8 ;  /* 0x000000040b047825 */ /* 0x042fe200078e0208 */
[----:B------:R0:W2:Y:S05]  /*0b10*/  LDG.E R2, desc[UR10][R6.64] ;  /* 0x0000000a06027981 */ /* 0x0000aa000c1e1900 */
[----:B------:R-:W2:Y:S01]  /*0b20*/  LDG.E R4, desc[UR10][R4.64] ;  /* 0x0000000a04047981 */ /* 0x000ea2000c1e1900 */
[----:B------:R-:W-:Y:S01]  /*0b30*/  UIADD3 UR4, UPT, UPT, UR4, 0x1, URZ ;  /* 0x0000000104047890 */ /* 0x000fe2000fffe0ff */
[----:B------:R-:W-:-:S03]  /*0b40*/  IADD3 R11, PT, PT, R11, R0, RZ ;  /* 0x000000000b0b7210 */ /* 0x000fc60007ffe0ff */
[----:B------:R-:W-:Y:S01]  /*0b50*/  UISETP.NE.AND UP0, UPT, UR4, URZ, UPT ;  /* 0x000000ff0400728c */ /* 0x000fe2000bf05270 */
[----:B0-----:R-:W-:-:S04]  /*0b60*/  IADD3 R6, P0, PT, R6, 0x4, RZ ;  /* 0x0000000406067810 */ /* 0x001fc80007f1e0ff */
[----:B------:R-:W-:Y:S01]  /*0b70*/  IADD3.X R7, PT, PT, RZ, R7, RZ, P0, !PT ;  /* 0x00000007ff077210 */ /* 0x000fe200007fe4ff */
[----:B--2---:R-:W-:-:S03]  /*0b80*/  FFMA R17, R2, R4, R17 ;  /* 0x0000000402117223 */ /* 0x004fc60000000011 */
[----:B------:R-:W-:Y:S05]  /*0b90*/  BRA.U UP0, `(.L_x_18) ;  /* 0xfffffffd00d87547 */ /* 0x000fea000b83ffff */
.L_x_13:
[----:B------:R-:W0:Y:S08]  /*0ba0*/  LDC.64 R4, c[0x0][0x390] ;  /* 0x0000e400ff047b82 */ /* 0x000e300000000a00 */
[----:B------:R-:W1:Y:S01]  /*0bb0*/  LDC.64 R6, c[0x0][0x398] ;  /* 0x0000e600ff067b82 */ /* 0x000e620000000a00 */
[----:B0-----:R-:W-:-:S06]  /*0bc0*/  IMAD.WIDE R4, R3, 0x4, R4 ;  /* 0x0000000403047825 */ /* 0x001fcc00078e0204 */
[----:B------:R-:W2:Y:S01]  /*0bd0*/  LDG.E R4, desc[UR10][R4.64] ;  /* 0x0000000a04047981 */ /* 0x000ea2000c1e1900 */
[----:B-1----:R-:W-:-:S04]  /*0be0*/  IMAD.WIDE R2, R3, 0x4, R6 ;  /* 0x0000000403027825 */ /* 0x002fc800078e0206 */
[----:B--2---:R-:W-:-:S05]  /*0bf0*/  FADD R17, R4, R17 ;  /* 0x0000001104117221 */ /* 0x004fca0000000000 */
[----:B------:R-:W-:Y:S01]  /*0c00*/  STG.E desc[UR10][R2.64], R17 ;  /* 0x0000001102007986 */ /* 0x000fe2000c10190a */
[----:B------:R-:W-:Y:S05]  /*0c10*/  EXIT ;  /* 0x000000000000794d */ /* 0x000fea0003800000 */
.L_x_19:
        /* <DEDUP_REMOVED lines=14> */
.L_x_21:


//--------------------- .nv.shared.reserved.0     --------------------------
	.section	.nv.shared.reserved.0,"aw",@nobits
	.weak		__nv_reservedSMEM_offset_0_alias
	.size		__nv_reservedSMEM_offset_0_alias, 0, 64
	.other		__nv_reservedSMEM_offset_0_alias,@"STO_CUDA_RESERVED_SHARED STV_DEFAULT"
__nv_reservedSMEM_offset_0_alias:
	.zero		0
	.zero		64


//--------------------- .nv.constant0.backward    --------------------------
	.section	.nv.constant0.backward,"a",@progbits
	.sectionflags	@""
	.align	4
.nv.constant0.backward:
	.zero		960


//--------------------- .nv.constant0.forward     --------------------------
	.section	.nv.constant0.forward,"a",@progbits
	.sectionflags	@""
	.align	4
.nv.constant0.forward:
	.zero		936


//--------------------- SYMBOLS --------------------------

	.type		.nv.reservedSmem.offset0,@object
	.size		.nv.reservedSmem.offset0,0x4
